//
// Generated by NVIDIA NVVM Compiler
//
// Compiler Build ID: CL-36424714
// Cuda compilation tools, release 13.0, V13.0.88
// Based on NVVM 20.0.0
//

.version 9.0
.target sm_100
.address_size 64

	// .globl	_Z7computeP4argsPv
.extern .shared .align 16 .b8 shared[];

.visible .entry _Z7computeP4argsPv(
	.param .u64 .ptr .align 1 _Z7computeP4argsPv_param_0,
	.param .u64 .ptr .align 1 _Z7computeP4argsPv_param_1
)
{
	.reg .pred 	%p<119>;
	.reg .b16 	%rs<19>;
	.reg .b32 	%r<318>;
	.reg .b32 	%f<224>;
	.reg .b64 	%rd<95>;
	.reg .b64 	%fd<29>;

	ld.param.u64 	%rd24, [_Z7computeP4argsPv_param_0];
	ld.param.u64 	%rd25, [_Z7computeP4argsPv_param_1];
	cvta.to.global.u64 	%rd1, %rd25;
	cvta.to.global.u64 	%rd2, %rd24;
	mov.u32 	%r1, %ctaid.x;
	mov.u32 	%r2, %tid.x;
	or.b32  	%r107, %r1, %r2;
	setp.ne.s32 	%p1, %r107, 0;
	@%p1 bra 	$L__BB0_2;
	ld.global.u32 	%r108, [%rd2+112];
	add.s32 	%r109, %r108, 1;
	st.global.u32 	[%rd2+112], %r109;
$L__BB0_2:
	ld.global.f32 	%f1, [%rd2+16];
	ld.global.f32 	%f2, [%rd2+28];
	ld.global.v2.f32 	{%f3, %f4}, [%rd2+32];
	ld.global.v2.u32 	{%r3, %r4}, [%rd2+40];
	ld.global.v2.f32 	{%f6, %f5}, [%rd2+48];
	ld.global.u32 	%r5, [%rd2+60];
	ld.global.v2.u32 	{%r6, %r110}, [%rd2+64];
	ld.global.v2.u32 	{%r7, %r8}, [%rd2+112];
	mov.u32 	%r9, %ntid.x;
	div.u32 	%r10, %r110, %r9;
	mul.lo.s32 	%r11, %r110, %r1;
	mul.lo.s32 	%r12, %r10, %r2;
	shl.b32 	%r111, %r2, 2;
	mov.u32 	%r112, shared;
	add.s32 	%r13, %r112, %r111;
	mov.b32 	%r113, 0;
	st.shared.u32 	[%r13], %r113;
	setp.lt.s32 	%p2, %r10, 1;
	@%p2 bra 	$L__BB0_9;
	and.b32  	%r14, %r10, 3;
	setp.lt.u32 	%p3, %r10, 4;
	mov.b32 	%r286, 0;
	@%p3 bra 	$L__BB0_6;
	and.b32  	%r286, %r10, 2147483644;
	neg.s32 	%r285, %r286;
	mad.lo.s32 	%r115, %r9, 12, %r12;
	add.s32 	%r117, %r115, %r112;
	add.s32 	%r283, %r117, 3;
	add.s32 	%r284, %r11, %r12;
$L__BB0_5:
	cvt.s64.s32 	%rd26, %r284;
	add.s64 	%rd27, %rd1, %rd26;
	ld.global.u8 	%rs1, [%rd27+131072];
	st.shared.u8 	[%r283+-3], %rs1;
	ld.global.u8 	%rs2, [%rd27+131073];
	st.shared.u8 	[%r283+-2], %rs2;
	ld.global.u8 	%rs3, [%rd27+131074];
	st.shared.u8 	[%r283+-1], %rs3;
	ld.global.u8 	%rs4, [%rd27+131075];
	st.shared.u8 	[%r283], %rs4;
	add.s32 	%r285, %r285, 4;
	add.s32 	%r284, %r284, 4;
	add.s32 	%r283, %r283, 4;
	setp.ne.s32 	%p4, %r285, 0;
	@%p4 bra 	$L__BB0_5;
$L__BB0_6:
	setp.eq.s32 	%p5, %r14, 0;
	@%p5 bra 	$L__BB0_9;
	add.s32 	%r118, %r286, %r12;
	mad.lo.s32 	%r119, %r9, 12, %r118;
	add.s32 	%r289, %r112, %r119;
	add.s64 	%rd3, %rd1, 131072;
	add.s32 	%r288, %r118, %r11;
	neg.s32 	%r287, %r14;
$L__BB0_8:
	.pragma "nounroll";
	cvt.s64.s32 	%rd28, %r288;
	add.s64 	%rd29, %rd3, %rd28;
	ld.global.u8 	%rs5, [%rd29];
	st.shared.u8 	[%r289], %rs5;
	add.s32 	%r289, %r289, 1;
	add.s32 	%r288, %r288, 1;
	add.s32 	%r287, %r287, 1;
	setp.ne.s32 	%p6, %r287, 0;
	@%p6 bra 	$L__BB0_8;
$L__BB0_9:
	bar.sync 	0;
	mad.lo.s32 	%r121, %r9, %r1, %r2;
	mul.wide.s32 	%rd30, %r121, 4;
	add.s64 	%rd4, %rd1, %rd30;
	ld.global.u32 	%r35, [%rd4+8781824];
	setp.eq.s32 	%p7, %r35, 0;
	@%p7 bra 	$L__BB0_31;
	and.b32  	%r36, %r35, 3;
	setp.lt.u32 	%p8, %r35, 4;
	mov.b32 	%r294, 0;
	@%p8 bra 	$L__BB0_25;
	and.b32  	%r294, %r35, -4;
	mov.b32 	%r290, 0;
$L__BB0_12:
	mad.lo.s32 	%r39, %r6, %r121, %r290;
	mul.wide.u32 	%rd31, %r39, 4;
	add.s64 	%rd5, %rd1, %rd31;
	ld.global.u32 	%r125, [%rd5+393216];
	shl.b32 	%r126, %r9, 2;
	mov.u32 	%r127, shared;
	add.s32 	%r128, %r127, %r126;
	shl.b32 	%r129, %r9, 3;
	add.s32 	%r130, %r128, %r129;
	add.s32 	%r131, %r130, %r125;
	ld.shared.u8 	%rs6, [%r131];
	setp.eq.s16 	%p9, %rs6, 0;
	@%p9 bra 	$L__BB0_15;
	ld.global.f32 	%f38, [%rd5+9306112];
	setp.ltu.f32 	%p10, %f38, %f2;
	@%p10 bra 	$L__BB0_15;
	mul.wide.s32 	%rd32, %r290, 4;
	add.s64 	%rd33, %rd4, %rd32;
	ld.global.f32 	%f39, [%rd33+17694720];
	ld.shared.u32 	%r132, [%r13];
	cvt.rn.f32.u32 	%f40, %r132;
	add.f32 	%f41, %f39, %f40;
	cvt.rzi.u32.f32 	%r133, %f41;
	st.shared.u32 	[%r13], %r133;
$L__BB0_15:
	add.s32 	%r134, %r39, 1;
	mul.wide.u32 	%rd34, %r134, 4;
	add.s64 	%rd6, %rd1, %rd34;
	ld.global.u32 	%r135, [%rd6+393216];
	shl.b32 	%r136, %r9, 2;
	mov.u32 	%r137, shared;
	add.s32 	%r138, %r137, %r136;
	shl.b32 	%r139, %r9, 3;
	add.s32 	%r140, %r138, %r139;
	add.s32 	%r141, %r140, %r135;
	ld.shared.u8 	%rs7, [%r141];
	setp.eq.s16 	%p11, %rs7, 0;
	@%p11 bra 	$L__BB0_18;
	ld.global.f32 	%f42, [%rd6+9306112];
	setp.ltu.f32 	%p12, %f42, %f2;
	@%p12 bra 	$L__BB0_18;
	cvt.s64.s32 	%rd35, %r290;
	cvt.s64.s32 	%rd36, %r121;
	add.s64 	%rd37, %rd35, %rd36;
	shl.b64 	%rd38, %rd37, 2;
	add.s64 	%rd39, %rd1, %rd38;
	ld.global.f32 	%f43, [%rd39+17694724];
	ld.shared.u32 	%r143, [%r13];
	cvt.rn.f32.u32 	%f44, %r143;
	add.f32 	%f45, %f43, %f44;
	cvt.rzi.u32.f32 	%r144, %f45;
	st.shared.u32 	[%r13], %r144;
$L__BB0_18:
	add.s32 	%r145, %r39, 2;
	mul.wide.u32 	%rd40, %r145, 4;
	add.s64 	%rd7, %rd1, %rd40;
	ld.global.u32 	%r146, [%rd7+393216];
	shl.b32 	%r147, %r9, 2;
	mov.u32 	%r148, shared;
	add.s32 	%r149, %r148, %r147;
	shl.b32 	%r150, %r9, 3;
	add.s32 	%r151, %r149, %r150;
	add.s32 	%r152, %r151, %r146;
	ld.shared.u8 	%rs8, [%r152];
	setp.eq.s16 	%p13, %rs8, 0;
	@%p13 bra 	$L__BB0_21;
	ld.global.f32 	%f46, [%rd7+9306112];
	setp.ltu.f32 	%p14, %f46, %f2;
	@%p14 bra 	$L__BB0_21;
	cvt.s64.s32 	%rd41, %r290;
	cvt.s64.s32 	%rd42, %r121;
	add.s64 	%rd43, %rd41, %rd42;
	shl.b64 	%rd44, %rd43, 2;
	add.s64 	%rd45, %rd1, %rd44;
	ld.global.f32 	%f47, [%rd45+17694728];
	ld.shared.u32 	%r154, [%r13];
	cvt.rn.f32.u32 	%f48, %r154;
	add.f32 	%f49, %f47, %f48;
	cvt.rzi.u32.f32 	%r155, %f49;
	st.shared.u32 	[%r13], %r155;
$L__BB0_21:
	add.s32 	%r156, %r39, 3;
	mul.wide.u32 	%rd46, %r156, 4;
	add.s64 	%rd8, %rd1, %rd46;
	ld.global.u32 	%r157, [%rd8+393216];
	shl.b32 	%r158, %r9, 2;
	mov.u32 	%r159, shared;
	add.s32 	%r160, %r159, %r158;
	shl.b32 	%r161, %r9, 3;
	add.s32 	%r162, %r160, %r161;
	add.s32 	%r163, %r162, %r157;
	ld.shared.u8 	%rs9, [%r163];
	setp.eq.s16 	%p15, %rs9, 0;
	@%p15 bra 	$L__BB0_24;
	ld.global.f32 	%f50, [%rd8+9306112];
	setp.ltu.f32 	%p16, %f50, %f2;
	@%p16 bra 	$L__BB0_24;
	cvt.s64.s32 	%rd47, %r290;
	cvt.s64.s32 	%rd48, %r121;
	add.s64 	%rd49, %rd47, %rd48;
	shl.b64 	%rd50, %rd49, 2;
	add.s64 	%rd51, %rd1, %rd50;
	ld.global.f32 	%f51, [%rd51+17694732];
	ld.shared.u32 	%r165, [%r13];
	cvt.rn.f32.u32 	%f52, %r165;
	add.f32 	%f53, %f51, %f52;
	cvt.rzi.u32.f32 	%r166, %f53;
	st.shared.u32 	[%r13], %r166;
$L__BB0_24:
	add.s32 	%r290, %r290, 4;
	setp.ne.s32 	%p17, %r290, %r294;
	@%p17 bra 	$L__BB0_12;
$L__BB0_25:
	setp.eq.s32 	%p18, %r36, 0;
	@%p18 bra 	$L__BB0_31;
	mad.lo.s32 	%r293, %r6, %r121, %r294;
	neg.s32 	%r292, %r36;
$L__BB0_27:
	.pragma "nounroll";
	mul.wide.u32 	%rd52, %r293, 4;
	add.s64 	%rd9, %rd1, %rd52;
	ld.global.u32 	%r168, [%rd9+393216];
	shl.b32 	%r169, %r9, 2;
	mov.u32 	%r170, shared;
	add.s32 	%r171, %r170, %r169;
	shl.b32 	%r172, %r9, 3;
	add.s32 	%r173, %r171, %r172;
	add.s32 	%r174, %r173, %r168;
	ld.shared.u8 	%rs10, [%r174];
	setp.eq.s16 	%p19, %rs10, 0;
	@%p19 bra 	$L__BB0_30;
	ld.global.f32 	%f54, [%rd9+9306112];
	setp.ltu.f32 	%p20, %f54, %f2;
	@%p20 bra 	$L__BB0_30;
	mul.wide.s32 	%rd53, %r294, 4;
	mul.wide.s32 	%rd54, %r121, 4;
	add.s64 	%rd55, %rd54, %rd1;
	add.s64 	%rd56, %rd55, %rd53;
	ld.global.f32 	%f55, [%rd56+17694720];
	ld.shared.u32 	%r176, [%r13];
	cvt.rn.f32.u32 	%f56, %r176;
	add.f32 	%f57, %f55, %f56;
	cvt.rzi.u32.f32 	%r177, %f57;
	st.shared.u32 	[%r13], %r177;
$L__BB0_30:
	add.s32 	%r294, %r294, 1;
	add.s32 	%r293, %r293, 1;
	add.s32 	%r292, %r292, 1;
	setp.ne.s32 	%p21, %r292, 0;
	@%p21 bra 	$L__BB0_27;
$L__BB0_31:
	bar.sync 	0;
	ld.shared.u32 	%r50, [%r13];
	setp.lt.u32 	%p22, %r9, 8;
	mov.b32 	%r302, 0;
	mov.u32 	%r307, %r302;
	@%p22 bra 	$L__BB0_34;
	mov.u32 	%r182, shared;
	add.s32 	%r295, %r182, 16;
	and.b32  	%r183, %r9, -8;
	neg.s32 	%r296, %r183;
	mov.b32 	%r307, 0;
$L__BB0_33:
	.pragma "nounroll";
	and.b32  	%r302, %r9, 2040;
	ld.shared.v4.u32 	{%r184, %r185, %r186, %r187}, [%r295+-16];
	setp.gt.u32 	%p23, %r184, %r50;
	selp.u32 	%r188, 1, 0, %p23;
	add.s32 	%r189, %r307, %r188;
	setp.gt.u32 	%p24, %r185, %r50;
	selp.u32 	%r190, 1, 0, %p24;
	add.s32 	%r191, %r189, %r190;
	setp.gt.u32 	%p25, %r186, %r50;
	selp.u32 	%r192, 1, 0, %p25;
	add.s32 	%r193, %r191, %r192;
	setp.gt.u32 	%p26, %r187, %r50;
	selp.u32 	%r194, 1, 0, %p26;
	add.s32 	%r195, %r193, %r194;
	ld.shared.v4.u32 	{%r196, %r197, %r198, %r199}, [%r295];
	setp.gt.u32 	%p27, %r196, %r50;
	selp.u32 	%r200, 1, 0, %p27;
	add.s32 	%r201, %r195, %r200;
	setp.gt.u32 	%p28, %r197, %r50;
	selp.u32 	%r202, 1, 0, %p28;
	add.s32 	%r203, %r201, %r202;
	setp.gt.u32 	%p29, %r198, %r50;
	selp.u32 	%r204, 1, 0, %p29;
	add.s32 	%r205, %r203, %r204;
	setp.gt.u32 	%p30, %r199, %r50;
	selp.u32 	%r206, 1, 0, %p30;
	add.s32 	%r307, %r205, %r206;
	add.s32 	%r296, %r296, 8;
	add.s32 	%r295, %r295, 32;
	setp.ne.s32 	%p31, %r296, 0;
	@%p31 bra 	$L__BB0_33;
$L__BB0_34:
	and.b32  	%r62, %r9, 7;
	setp.eq.s32 	%p32, %r62, 0;
	@%p32 bra 	$L__BB0_42;
	and.b32  	%r63, %r9, 3;
	setp.lt.u32 	%p33, %r62, 4;
	@%p33 bra 	$L__BB0_37;
	shl.b32 	%r208, %r302, 2;
	mov.u32 	%r209, shared;
	add.s32 	%r210, %r209, %r208;
	ld.shared.u32 	%r211, [%r210];
	setp.gt.u32 	%p34, %r211, %r50;
	selp.u32 	%r212, 1, 0, %p34;
	add.s32 	%r213, %r307, %r212;
	ld.shared.u32 	%r214, [%r210+4];
	setp.gt.u32 	%p35, %r214, %r50;
	selp.u32 	%r215, 1, 0, %p35;
	add.s32 	%r216, %r213, %r215;
	ld.shared.u32 	%r217, [%r210+8];
	setp.gt.u32 	%p36, %r217, %r50;
	selp.u32 	%r218, 1, 0, %p36;
	add.s32 	%r219, %r216, %r218;
	ld.shared.u32 	%r220, [%r210+12];
	setp.gt.u32 	%p37, %r220, %r50;
	selp.u32 	%r221, 1, 0, %p37;
	add.s32 	%r307, %r219, %r221;
	add.s32 	%r302, %r302, 4;
$L__BB0_37:
	setp.eq.s32 	%p38, %r63, 0;
	@%p38 bra 	$L__BB0_42;
	setp.eq.s32 	%p39, %r63, 1;
	@%p39 bra 	$L__BB0_40;
	shl.b32 	%r223, %r302, 2;
	mov.u32 	%r224, shared;
	add.s32 	%r225, %r224, %r223;
	ld.shared.u32 	%r226, [%r225];
	setp.gt.u32 	%p40, %r226, %r50;
	selp.u32 	%r227, 1, 0, %p40;
	add.s32 	%r228, %r307, %r227;
	ld.shared.u32 	%r229, [%r225+4];
	setp.gt.u32 	%p41, %r229, %r50;
	selp.u32 	%r230, 1, 0, %p41;
	add.s32 	%r307, %r228, %r230;
	add.s32 	%r302, %r302, 2;
$L__BB0_40:
	and.b32  	%r231, %r9, 1;
	setp.eq.b32 	%p42, %r231, 1;
	not.pred 	%p43, %p42;
	@%p43 bra 	$L__BB0_42;
	shl.b32 	%r232, %r302, 2;
	mov.u32 	%r233, shared;
	add.s32 	%r234, %r233, %r232;
	ld.shared.u32 	%r235, [%r234];
	setp.gt.u32 	%p44, %r235, %r50;
	selp.u32 	%r236, 1, 0, %p44;
	add.s32 	%r307, %r307, %r236;
$L__BB0_42:
	cvt.rn.f32.u32 	%f58, %r307;
	cvt.rn.f32.u32 	%f7, %r9;
	mul.f32 	%f59, %f1, %f7;
	setp.leu.f32 	%p45, %f59, %f58;
	setp.gt.f32 	%p46, %f59, %f58;
	selp.u16 	%rs11, 1, 0, %p46;
	bar.sync 	0;
	cvt.u64.u32 	%rd57, %r121;
	add.s64 	%rd58, %rd1, %rd57;
	st.global.u8 	[%rd58], %rs11;
	selp.f32 	%f8, 0f3F800000, 0f00000000, %p46;
	shl.b32 	%r238, %r9, 2;
	mov.u32 	%r239, shared;
	add.s32 	%r240, %r239, %r238;
	shl.b32 	%r241, %r2, 2;
	add.s32 	%r76, %r240, %r241;
	st.shared.f32 	[%r76], %f8;
	bar.sync 	0;
	setp.eq.s32 	%p47, %r6, 0;
	or.pred  	%p48, %p45, %p47;
	@%p48 bra 	$L__BB0_71;
	setp.lt.u32 	%p49, %r6, 4;
	mov.b32 	%r311, 0;
	@%p49 bra 	$L__BB0_58;
	and.b32  	%r243, %r6, -4;
	neg.s32 	%r309, %r243;
	mad.lo.s32 	%r308, %r6, %r121, 3;
$L__BB0_45:
	.pragma "nounroll";
	add.s32 	%r81, %r308, -2;
	add.s32 	%r245, %r308, -3;
	mul.wide.u32 	%rd59, %r245, 4;
	add.s64 	%rd10, %rd1, %rd59;
	ld.global.u32 	%r246, [%rd10+393216];
	add.s32 	%r247, %r246, %r11;
	cvt.u64.u32 	%rd60, %r247;
	add.s64 	%rd61, %rd1, %rd60;
	ld.global.u8 	%rs12, [%rd61+131072];
	setp.eq.s16 	%p50, %rs12, 0;
	@%p50 bra 	$L__BB0_47;
	ld.global.f32 	%f60, [%rd10+9306112];
	add.f32 	%f61, %f3, %f60;
	cvt.f64.f32 	%fd1, %f61;
	min.f64 	%fd2, %fd1, 0d3FF0000000000000;
	cvt.rn.f32.f64 	%f62, %fd2;
	st.global.f32 	[%rd10+9306112], %f62;
	bra.uni 	$L__BB0_48;
$L__BB0_47:
	ld.global.f32 	%f63, [%rd10+9306112];
	sub.f32 	%f64, %f63, %f4;
	cvt.f64.f32 	%fd3, %f64;
	max.f64 	%fd4, %fd3, 0d0000000000000000;
	cvt.rn.f32.f64 	%f65, %fd4;
	st.global.f32 	[%rd10+9306112], %f65;
$L__BB0_48:
	mul.wide.u32 	%rd62, %r81, 4;
	add.s64 	%rd11, %rd1, %rd62;
	ld.global.u32 	%r248, [%rd11+393216];
	add.s32 	%r249, %r248, %r11;
	cvt.u64.u32 	%rd63, %r249;
	add.s64 	%rd64, %rd1, %rd63;
	ld.global.u8 	%rs13, [%rd64+131072];
	setp.eq.s16 	%p51, %rs13, 0;
	@%p51 bra 	$L__BB0_50;
	ld.global.f32 	%f66, [%rd11+9306112];
	add.f32 	%f67, %f3, %f66;
	cvt.f64.f32 	%fd5, %f67;
	min.f64 	%fd6, %fd5, 0d3FF0000000000000;
	cvt.rn.f32.f64 	%f68, %fd6;
	st.global.f32 	[%rd11+9306112], %f68;
	bra.uni 	$L__BB0_51;
$L__BB0_50:
	ld.global.f32 	%f69, [%rd11+9306112];
	sub.f32 	%f70, %f69, %f4;
	cvt.f64.f32 	%fd7, %f70;
	max.f64 	%fd8, %fd7, 0d0000000000000000;
	cvt.rn.f32.f64 	%f71, %fd8;
	st.global.f32 	[%rd11+9306112], %f71;
$L__BB0_51:
	add.s32 	%r250, %r81, 1;
	mul.wide.u32 	%rd65, %r250, 4;
	add.s64 	%rd12, %rd1, %rd65;
	ld.global.u32 	%r251, [%rd12+393216];
	add.s32 	%r252, %r251, %r11;
	cvt.u64.u32 	%rd66, %r252;
	add.s64 	%rd67, %rd1, %rd66;
	ld.global.u8 	%rs14, [%rd67+131072];
	setp.eq.s16 	%p52, %rs14, 0;
	@%p52 bra 	$L__BB0_53;
	ld.global.f32 	%f72, [%rd12+9306112];
	add.f32 	%f73, %f3, %f72;
	cvt.f64.f32 	%fd9, %f73;
	min.f64 	%fd10, %fd9, 0d3FF0000000000000;
	cvt.rn.f32.f64 	%f74, %fd10;
	st.global.f32 	[%rd12+9306112], %f74;
	bra.uni 	$L__BB0_54;
$L__BB0_53:
	ld.global.f32 	%f75, [%rd12+9306112];
	sub.f32 	%f76, %f75, %f4;
	cvt.f64.f32 	%fd11, %f76;
	max.f64 	%fd12, %fd11, 0d0000000000000000;
	cvt.rn.f32.f64 	%f77, %fd12;
	st.global.f32 	[%rd12+9306112], %f77;
$L__BB0_54:
	mul.wide.u32 	%rd68, %r308, 4;
	add.s64 	%rd13, %rd1, %rd68;
	ld.global.u32 	%r253, [%rd13+393216];
	add.s32 	%r254, %r253, %r11;
	cvt.u64.u32 	%rd69, %r254;
	add.s64 	%rd70, %rd1, %rd69;
	ld.global.u8 	%rs15, [%rd70+131072];
	setp.eq.s16 	%p53, %rs15, 0;
	@%p53 bra 	$L__BB0_56;
	ld.global.f32 	%f78, [%rd13+9306112];
	add.f32 	%f79, %f3, %f78;
	cvt.f64.f32 	%fd13, %f79;
	min.f64 	%fd14, %fd13, 0d3FF0000000000000;
	cvt.rn.f32.f64 	%f80, %fd14;
	st.global.f32 	[%rd13+9306112], %f80;
	bra.uni 	$L__BB0_57;
$L__BB0_56:
	ld.global.f32 	%f81, [%rd13+9306112];
	sub.f32 	%f82, %f81, %f4;
	cvt.f64.f32 	%fd15, %f82;
	max.f64 	%fd16, %fd15, 0d0000000000000000;
	cvt.rn.f32.f64 	%f83, %fd16;
	st.global.f32 	[%rd13+9306112], %f83;
$L__BB0_57:
	and.b32  	%r311, %r6, -4;
	add.s32 	%r309, %r309, 4;
	add.s32 	%r308, %r308, 4;
	setp.ne.s32 	%p54, %r309, 0;
	@%p54 bra 	$L__BB0_45;
$L__BB0_58:
	and.b32  	%r255, %r6, 3;
	setp.eq.s32 	%p55, %r255, 0;
	@%p55 bra 	$L__BB0_71;
	setp.eq.s32 	%p56, %r255, 1;
	@%p56 bra 	$L__BB0_67;
	mad.lo.s32 	%r86, %r6, %r121, %r311;
	mul.wide.u32 	%rd71, %r86, 4;
	add.s64 	%rd14, %rd1, %rd71;
	ld.global.u32 	%r258, [%rd14+393216];
	add.s32 	%r259, %r258, %r11;
	cvt.u64.u32 	%rd72, %r259;
	add.s64 	%rd73, %rd1, %rd72;
	ld.global.u8 	%rs16, [%rd73+131072];
	setp.eq.s16 	%p57, %rs16, 0;
	@%p57 bra 	$L__BB0_62;
	ld.global.f32 	%f84, [%rd14+9306112];
	add.f32 	%f85, %f3, %f84;
	cvt.f64.f32 	%fd17, %f85;
	min.f64 	%fd18, %fd17, 0d3FF0000000000000;
	cvt.rn.f32.f64 	%f86, %fd18;
	st.global.f32 	[%rd14+9306112], %f86;
	bra.uni 	$L__BB0_63;
$L__BB0_62:
	ld.global.f32 	%f87, [%rd14+9306112];
	sub.f32 	%f88, %f87, %f4;
	cvt.f64.f32 	%fd19, %f88;
	max.f64 	%fd20, %fd19, 0d0000000000000000;
	cvt.rn.f32.f64 	%f89, %fd20;
	st.global.f32 	[%rd14+9306112], %f89;
$L__BB0_63:
	add.s32 	%r260, %r86, 1;
	mul.wide.u32 	%rd74, %r260, 4;
	add.s64 	%rd15, %rd1, %rd74;
	ld.global.u32 	%r261, [%rd15+393216];
	add.s32 	%r262, %r261, %r11;
	cvt.u64.u32 	%rd75, %r262;
	add.s64 	%rd76, %rd1, %rd75;
	ld.global.u8 	%rs17, [%rd76+131072];
	setp.eq.s16 	%p58, %rs17, 0;
	@%p58 bra 	$L__BB0_65;
	ld.global.f32 	%f90, [%rd15+9306112];
	add.f32 	%f91, %f3, %f90;
	cvt.f64.f32 	%fd21, %f91;
	min.f64 	%fd22, %fd21, 0d3FF0000000000000;
	cvt.rn.f32.f64 	%f92, %fd22;
	st.global.f32 	[%rd15+9306112], %f92;
	bra.uni 	$L__BB0_66;
$L__BB0_65:
	ld.global.f32 	%f93, [%rd15+9306112];
	sub.f32 	%f94, %f93, %f4;
	cvt.f64.f32 	%fd23, %f94;
	max.f64 	%fd24, %fd23, 0d0000000000000000;
	cvt.rn.f32.f64 	%f95, %fd24;
	st.global.f32 	[%rd15+9306112], %f95;
$L__BB0_66:
	add.s32 	%r311, %r311, 2;
$L__BB0_67:
	and.b32  	%r263, %r6, 1;
	setp.eq.b32 	%p59, %r263, 1;
	not.pred 	%p60, %p59;
	@%p60 bra 	$L__BB0_71;
	mad.lo.s32 	%r265, %r6, %r121, %r311;
	mul.wide.u32 	%rd77, %r265, 4;
	add.s64 	%rd16, %rd1, %rd77;
	ld.global.u32 	%r266, [%rd16+393216];
	add.s32 	%r267, %r266, %r11;
	cvt.u64.u32 	%rd78, %r267;
	add.s64 	%rd79, %rd1, %rd78;
	ld.global.u8 	%rs18, [%rd79+131072];
	setp.eq.s16 	%p61, %rs18, 0;
	@%p61 bra 	$L__BB0_70;
	ld.global.f32 	%f96, [%rd16+9306112];
	add.f32 	%f97, %f3, %f96;
	cvt.f64.f32 	%fd25, %f97;
	min.f64 	%fd26, %fd25, 0d3FF0000000000000;
	cvt.rn.f32.f64 	%f98, %fd26;
	st.global.f32 	[%rd16+9306112], %f98;
	bra.uni 	$L__BB0_71;
$L__BB0_70:
	ld.global.f32 	%f99, [%rd16+9306112];
	sub.f32 	%f100, %f99, %f4;
	cvt.f64.f32 	%fd27, %f100;
	max.f64 	%fd28, %fd27, 0d0000000000000000;
	cvt.rn.f32.f64 	%f101, %fd28;
	st.global.f32 	[%rd16+9306112], %f101;
$L__BB0_71:
	cvt.u64.u32 	%rd80, %r121;
	min.u32 	%r269, %r4, %r7;
	cvt.rn.f32.u32 	%f102, %r269;
	mul.wide.u32 	%rd81, %r121, 3;
	add.s64 	%rd82, %rd1, %rd80;
	add.s64 	%rd83, %rd82, %rd81;
	ld.global.f32 	%f103, [%rd83+26607616];
	add.f32 	%f104, %f102, 0fBF800000;
	ld.shared.u32 	%r270, [%r13];
	setp.ne.s32 	%p62, %r270, 0;
	selp.f32 	%f105, 0f3F800000, 0f00000000, %p62;
	fma.rn.f32 	%f106, %f104, %f103, %f105;
	div.rn.f32 	%f107, %f106, %f102;
	st.global.f32 	[%rd83+26607616], %f107;
	fma.rn.f32 	%f108, %f104, %f107, %f8;
	div.rn.f32 	%f109, %f108, %f102;
	st.global.f32 	[%rd83+34996224], %f109;
	setp.lt.u32 	%p63, %r9, 512;
	@%p63 bra 	$L__BB0_75;
	setp.gt.u32 	%p66, %r2, 255;
	@%p66 bra 	$L__BB0_74;
	ld.shared.f32 	%f110, [%r76+1024];
	ld.shared.f32 	%f111, [%r76];
	add.f32 	%f112, %f110, %f111;
	st.shared.f32 	[%r76], %f112;
$L__BB0_74:
	bar.sync 	0;
	bra.uni 	$L__BB0_76;
$L__BB0_75:
	setp.lt.u32 	%p64, %r9, 256;
	@%p64 bra 	$L__BB0_79;
$L__BB0_76:
	setp.gt.u32 	%p67, %r2, 127;
	@%p67 bra 	$L__BB0_78;
	ld.shared.f32 	%f113, [%r76+512];
	ld.shared.f32 	%f114, [%r76];
	add.f32 	%f115, %f113, %f114;
	st.shared.f32 	[%r76], %f115;
$L__BB0_78:
	bar.sync 	0;
	bra.uni 	$L__BB0_80;
$L__BB0_79:
	setp.lt.u32 	%p65, %r9, 128;
	@%p65 bra 	$L__BB0_83;
$L__BB0_80:
	setp.gt.u32 	%p68, %r2, 63;
	@%p68 bra 	$L__BB0_82;
	ld.shared.f32 	%f116, [%r76+256];
	ld.shared.f32 	%f117, [%r76];
	add.f32 	%f118, %f116, %f117;
	st.shared.f32 	[%r76], %f118;
$L__BB0_82:
	bar.sync 	0;
$L__BB0_83:
	setp.gt.u32 	%p69, %r2, 31;
	@%p69 bra 	$L__BB0_101;
	setp.lt.u32 	%p70, %r9, 64;
	@%p70 bra 	$L__BB0_86;
	ld.shared.f32 	%f119, [%r76+128];
	ld.shared.f32 	%f120, [%r76];
	add.f32 	%f210, %f119, %f120;
	bra.uni 	$L__BB0_88;
$L__BB0_86:
	setp.lt.u32 	%p71, %r9, 32;
	@%p71 bra 	$L__BB0_89;
	ld.shared.f32 	%f210, [%r76];
$L__BB0_88:
	ld.shared.f32 	%f121, [%r76+64];
	add.f32 	%f211, %f121, %f210;
	bra.uni 	$L__BB0_91;
$L__BB0_89:
	setp.lt.u32 	%p72, %r9, 16;
	@%p72 bra 	$L__BB0_92;
	ld.shared.f32 	%f211, [%r76];
$L__BB0_91:
	ld.shared.f32 	%f122, [%r76+32];
	add.f32 	%f212, %f122, %f211;
	st.shared.f32 	[%r76], %f212;
	bra.uni 	$L__BB0_94;
$L__BB0_92:
	setp.lt.u32 	%p73, %r9, 8;
	@%p73 bra 	$L__BB0_95;
	ld.shared.f32 	%f212, [%r76];
$L__BB0_94:
	ld.shared.f32 	%f123, [%r76+16];
	add.f32 	%f213, %f123, %f212;
	bra.uni 	$L__BB0_97;
$L__BB0_95:
	setp.lt.u32 	%p74, %r9, 4;
	@%p74 bra 	$L__BB0_98;
	ld.shared.f32 	%f213, [%r76];
$L__BB0_97:
	ld.shared.f32 	%f124, [%r76+8];
	add.f32 	%f214, %f124, %f213;
	bra.uni 	$L__BB0_100;
$L__BB0_98:
	setp.lt.u32 	%p75, %r9, 2;
	@%p75 bra 	$L__BB0_101;
	ld.shared.f32 	%f214, [%r76];
$L__BB0_100:
	ld.shared.f32 	%f125, [%r76+4];
	add.f32 	%f126, %f125, %f214;
	st.shared.f32 	[%r76], %f126;
$L__BB0_101:
	bar.sync 	0;
	shl.b32 	%r272, %r9, 2;
	mov.u32 	%r273, shared;
	add.s32 	%r274, %r273, %r272;
	ld.shared.f32 	%f127, [%r274];
	div.rn.f32 	%f128, %f127, %f7;
	st.shared.f32 	[%r76], %f128;
	bar.sync 	0;
	ld.global.f32 	%f129, [%rd4+34996224];
	mov.f32 	%f130, 0f00000000;
	sub.f32 	%f131, %f130, %f129;
	mul.f32 	%f132, %f6, %f131;
	fma.rn.f32 	%f133, %f132, 0f3BBB989D, 0f3F000000;
	cvt.sat.f32.f32 	%f134, %f133;
	mov.f32 	%f135, 0f4B400001;
	mov.f32 	%f136, 0f437C0000;
	fma.rm.f32 	%f137, %f134, %f136, %f135;
	add.f32 	%f138, %f137, 0fCB40007F;
	neg.f32 	%f139, %f138;
	fma.rn.f32 	%f140, %f132, 0f3FB8AA3B, %f139;
	fma.rn.f32 	%f141, %f132, 0f32A57060, %f140;
	mov.b32 	%r275, %f137;
	shl.b32 	%r276, %r275, 23;
	mov.b32 	%f142, %r276;
	ex2.approx.ftz.f32 	%f143, %f141;
	mul.f32 	%f144, %f143, %f142;
	st.global.f32 	[%rd4+17694720], %f144;
	ld.global.f32 	%f145, [%rd4+26607616];
	mul.wide.u32 	%rd84, %r1, 4;
	add.s64 	%rd17, %rd1, %rd84;
	ld.global.f32 	%f146, [%rd17+43384832];
	setp.geu.f32 	%p76, %f145, %f146;
	@%p76 bra 	$L__BB0_105;
	ld.global.u32 	%r277, [%rd4+8781824];
	setp.eq.s32 	%p77, %r277, 0;
	@%p77 bra 	$L__BB0_105;
	mul.lo.s32 	%r89, %r6, %r2;
	mov.b32 	%f24, %r3;
	mov.b32 	%r312, 0;
$L__BB0_104:
	add.s32 	%r279, %r312, %r89;
	mul.wide.u32 	%rd85, %r279, 4;
	add.s64 	%rd86, %rd1, %rd85;
	ld.global.f32 	%f147, [%rd86+9306112];
	add.f32 	%f148, %f24, %f147;
	st.global.f32 	[%rd86+9306112], %f148;
	add.s32 	%r312, %r312, 1;
	ld.global.u32 	%r280, [%rd4+8781824];
	setp.lt.u32 	%p78, %r312, %r280;
	@%p78 bra 	$L__BB0_104;
$L__BB0_105:
	rem.u32 	%r281, %r7, %r8;
	setp.ne.s32 	%p79, %r281, 0;
	@%p79 bra 	$L__BB0_121;
	setp.eq.s32 	%p80, %r5, 0;
	mov.f32 	%f223, 0f00000000;
	@%p80 bra 	$L__BB0_119;
	and.b32  	%r92, %r5, 15;
	setp.lt.u32 	%p81, %r5, 16;
	mov.f32 	%f223, 0f00000000;
	mov.b32 	%r315, 0;
	@%p81 bra 	$L__BB0_110;
	and.b32  	%r315, %r5, -16;
	neg.s32 	%r313, %r315;
	add.s64 	%rd93, %rd1, 26607676;
	mov.f32 	%f223, 0f00000000;
$L__BB0_109:
	.pragma "nounroll";
	ld.global.f32 	%f153, [%rd93+-60];
	setp.gt.f32 	%p82, %f153, %f223;
	selp.f32 	%f154, %f153, %f223, %p82;
	ld.global.f32 	%f155, [%rd93+-56];
	setp.gt.f32 	%p83, %f155, %f154;
	selp.f32 	%f156, %f155, %f154, %p83;
	ld.global.f32 	%f157, [%rd93+-52];
	setp.gt.f32 	%p84, %f157, %f156;
	selp.f32 	%f158, %f157, %f156, %p84;
	ld.global.f32 	%f159, [%rd93+-48];
	setp.gt.f32 	%p85, %f159, %f158;
	selp.f32 	%f160, %f159, %f158, %p85;
	ld.global.f32 	%f161, [%rd93+-44];
	setp.gt.f32 	%p86, %f161, %f160;
	selp.f32 	%f162, %f161, %f160, %p86;
	ld.global.f32 	%f163, [%rd93+-40];
	setp.gt.f32 	%p87, %f163, %f162;
	selp.f32 	%f164, %f163, %f162, %p87;
	ld.global.f32 	%f165, [%rd93+-36];
	setp.gt.f32 	%p88, %f165, %f164;
	selp.f32 	%f166, %f165, %f164, %p88;
	ld.global.f32 	%f167, [%rd93+-32];
	setp.gt.f32 	%p89, %f167, %f166;
	selp.f32 	%f168, %f167, %f166, %p89;
	ld.global.f32 	%f169, [%rd93+-28];
	setp.gt.f32 	%p90, %f169, %f168;
	selp.f32 	%f170, %f169, %f168, %p90;
	ld.global.f32 	%f171, [%rd93+-24];
	setp.gt.f32 	%p91, %f171, %f170;
	selp.f32 	%f172, %f171, %f170, %p91;
	ld.global.f32 	%f173, [%rd93+-20];
	setp.gt.f32 	%p92, %f173, %f172;
	selp.f32 	%f174, %f173, %f172, %p92;
	ld.global.f32 	%f175, [%rd93+-16];
	setp.gt.f32 	%p93, %f175, %f174;
	selp.f32 	%f176, %f175, %f174, %p93;
	ld.global.f32 	%f177, [%rd93+-12];
	setp.gt.f32 	%p94, %f177, %f176;
	selp.f32 	%f178, %f177, %f176, %p94;
	ld.global.f32 	%f179, [%rd93+-8];
	setp.gt.f32 	%p95, %f179, %f178;
	selp.f32 	%f180, %f179, %f178, %p95;
	ld.global.f32 	%f181, [%rd93+-4];
	setp.gt.f32 	%p96, %f181, %f180;
	selp.f32 	%f182, %f181, %f180, %p96;
	ld.global.f32 	%f183, [%rd93];
	setp.gt.f32 	%p97, %f183, %f182;
	selp.f32 	%f223, %f183, %f182, %p97;
	add.s32 	%r313, %r313, 16;
	add.s64 	%rd93, %rd93, 64;
	setp.ne.s32 	%p98, %r313, 0;
	@%p98 bra 	$L__BB0_109;
$L__BB0_110:
	setp.eq.s32 	%p99, %r92, 0;
	@%p99 bra 	$L__BB0_119;
	and.b32  	%r98, %r5, 7;
	setp.lt.u32 	%p100, %r92, 8;
	@%p100 bra 	$L__BB0_113;
	mul.wide.u32 	%rd87, %r315, 4;
	add.s64 	%rd88, %rd1, %rd87;
	ld.global.f32 	%f185, [%rd88+26607616];
	setp.gt.f32 	%p101, %f185, %f223;
	selp.f32 	%f186, %f185, %f223, %p101;
	ld.global.f32 	%f187, [%rd88+26607620];
	setp.gt.f32 	%p102, %f187, %f186;
	selp.f32 	%f188, %f187, %f186, %p102;
	ld.global.f32 	%f189, [%rd88+26607624];
	setp.gt.f32 	%p103, %f189, %f188;
	selp.f32 	%f190, %f189, %f188, %p103;
	ld.global.f32 	%f191, [%rd88+26607628];
	setp.gt.f32 	%p104, %f191, %f190;
	selp.f32 	%f192, %f191, %f190, %p104;
	ld.global.f32 	%f193, [%rd88+26607632];
	setp.gt.f32 	%p105, %f193, %f192;
	selp.f32 	%f194, %f193, %f192, %p105;
	ld.global.f32 	%f195, [%rd88+26607636];
	setp.gt.f32 	%p106, %f195, %f194;
	selp.f32 	%f196, %f195, %f194, %p106;
	ld.global.f32 	%f197, [%rd88+26607640];
	setp.gt.f32 	%p107, %f197, %f196;
	selp.f32 	%f198, %f197, %f196, %p107;
	ld.global.f32 	%f199, [%rd88+26607644];
	setp.gt.f32 	%p108, %f199, %f198;
	selp.f32 	%f223, %f199, %f198, %p108;
	add.s32 	%r315, %r315, 8;
$L__BB0_113:
	setp.eq.s32 	%p109, %r98, 0;
	@%p109 bra 	$L__BB0_119;
	and.b32  	%r101, %r5, 3;
	setp.lt.u32 	%p110, %r98, 4;
	@%p110 bra 	$L__BB0_116;
	mul.wide.u32 	%rd89, %r315, 4;
	add.s64 	%rd90, %rd1, %rd89;
	ld.global.f32 	%f201, [%rd90+26607616];
	setp.gt.f32 	%p111, %f201, %f223;
	selp.f32 	%f202, %f201, %f223, %p111;
	ld.global.f32 	%f203, [%rd90+26607620];
	setp.gt.f32 	%p112, %f203, %f202;
	selp.f32 	%f204, %f203, %f202, %p112;
	ld.global.f32 	%f205, [%rd90+26607624];
	setp.gt.f32 	%p113, %f205, %f204;
	selp.f32 	%f206, %f205, %f204, %p113;
	ld.global.f32 	%f207, [%rd90+26607628];
	setp.gt.f32 	%p114, %f207, %f206;
	selp.f32 	%f223, %f207, %f206, %p114;
	add.s32 	%r315, %r315, 4;
$L__BB0_116:
	setp.eq.s32 	%p115, %r101, 0;
	@%p115 bra 	$L__BB0_119;
	mul.wide.u32 	%rd91, %r315, 4;
	add.s64 	%rd92, %rd91, %rd1;
	add.s64 	%rd94, %rd92, 26607616;
	neg.s32 	%r317, %r101;
$L__BB0_118:
	.pragma "nounroll";
	ld.global.f32 	%f208, [%rd94];
	setp.gt.f32 	%p116, %f208, %f223;
	selp.f32 	%f223, %f208, %f223, %p116;
	add.s64 	%rd94, %rd94, 4;
	add.s32 	%r317, %r317, 1;
	setp.ne.s32 	%p117, %r317, 0;
	@%p117 bra 	$L__BB0_118;
$L__BB0_119:
	setp.ne.s32 	%p118, %r2, 0;
	@%p118 bra 	$L__BB0_121;
	mul.f32 	%f209, %f5, %f223;
	st.global.f32 	[%rd17+43384832], %f209;
$L__BB0_121:
	ret;

}
	// .globl	_Z24calculateOverlap_wrapperPbPjPfS1_S0_fjjS0_j
.visible .entry _Z24calculateOverlap_wrapperPbPjPfS1_S0_fjjS0_j(
	.param .u64 .ptr .align 1 _Z24calculateOverlap_wrapperPbPjPfS1_S0_fjjS0_j_param_0,
	.param .u64 .ptr .align 1 _Z24calculateOverlap_wrapperPbPjPfS1_S0_fjjS0_j_param_1,
	.param .u64 .ptr .align 1 _Z24calculateOverlap_wrapperPbPjPfS1_S0_fjjS0_j_param_2,
	.param .u64 .ptr .align 1 _Z24calculateOverlap_wrapperPbPjPfS1_S0_fjjS0_j_param_3,
	.param .u64 .ptr .align 1 _Z24calculateOverlap_wrapperPbPjPfS1_S0_fjjS0_j_param_4,
	.param .f32 _Z24calculateOverlap_wrapperPbPjPfS1_S0_fjjS0_j_param_5,
	.param .u32 _Z24calculateOverlap_wrapperPbPjPfS1_S0_fjjS0_j_param_6,
	.param .u32 _Z24calculateOverlap_wrapperPbPjPfS1_S0_fjjS0_j_param_7,
	.param .u64 .ptr .align 1 _Z24calculateOverlap_wrapperPbPjPfS1_S0_fjjS0_j_param_8,
	.param .u32 _Z24calculateOverlap_wrapperPbPjPfS1_S0_fjjS0_j_param_9
)
{
	.reg .pred 	%p<22>;
	.reg .b16 	%rs<11>;
	.reg .b32 	%r<115>;
	.reg .b32 	%f<22>;
	.reg .b64 	%rd<51>;

	ld.param.u64 	%rd9, [_Z24calculateOverlap_wrapperPbPjPfS1_S0_fjjS0_j_param_0];
	ld.param.u64 	%rd10, [_Z24calculateOverlap_wrapperPbPjPfS1_S0_fjjS0_j_param_1];
	ld.param.u64 	%rd11, [_Z24calculateOverlap_wrapperPbPjPfS1_S0_fjjS0_j_param_2];
	ld.param.u64 	%rd12, [_Z24calculateOverlap_wrapperPbPjPfS1_S0_fjjS0_j_param_3];
	ld.param.u64 	%rd7, [_Z24calculateOverlap_wrapperPbPjPfS1_S0_fjjS0_j_param_4];
	ld.param.f32 	%f1, [_Z24calculateOverlap_wrapperPbPjPfS1_S0_fjjS0_j_param_5];
	ld.param.u32 	%r60, [_Z24calculateOverlap_wrapperPbPjPfS1_S0_fjjS0_j_param_6];
	ld.param.u32 	%r58, [_Z24calculateOverlap_wrapperPbPjPfS1_S0_fjjS0_j_param_7];
	ld.param.u64 	%rd8, [_Z24calculateOverlap_wrapperPbPjPfS1_S0_fjjS0_j_param_8];
	ld.param.u32 	%r59, [_Z24calculateOverlap_wrapperPbPjPfS1_S0_fjjS0_j_param_9];
	cvta.to.global.u64 	%rd1, %rd9;
	cvta.to.global.u64 	%rd2, %rd12;
	cvta.to.global.u64 	%rd3, %rd11;
	cvta.to.global.u64 	%rd4, %rd10;
	mov.u32 	%r1, %ntid.x;
	mov.u32 	%r2, %tid.x;
	mov.u32 	%r61, %ctaid.x;
	mul.lo.s32 	%r3, %r1, %r61;
	add.s32 	%r4, %r3, %r2;
	div.u32 	%r5, %r60, %r1;
	mul.lo.s32 	%r6, %r60, %r61;
	mul.lo.s32 	%r7, %r5, %r2;
	shl.b32 	%r62, %r2, 2;
	mov.u32 	%r63, shared;
	add.s32 	%r8, %r63, %r62;
	mov.b32 	%r64, 0;
	st.shared.u32 	[%r8], %r64;
	setp.lt.s32 	%p1, %r5, 1;
	@%p1 bra 	$L__BB1_7;
	and.b32  	%r9, %r5, 3;
	setp.lt.u32 	%p2, %r5, 4;
	mov.b32 	%r103, 0;
	@%p2 bra 	$L__BB1_4;
	and.b32  	%r103, %r5, 2147483644;
	neg.s32 	%r102, %r103;
	shl.b32 	%r66, %r1, 2;
	add.s32 	%r67, %r7, %r66;
	add.s32 	%r69, %r67, %r63;
	add.s32 	%r100, %r69, 3;
	add.s32 	%r101, %r7, %r6;
$L__BB1_3:
	cvt.s64.s32 	%rd13, %r101;
	add.s64 	%rd14, %rd1, %rd13;
	ld.global.u8 	%rs1, [%rd14];
	st.shared.u8 	[%r100+-3], %rs1;
	ld.global.u8 	%rs2, [%rd14+1];
	st.shared.u8 	[%r100+-2], %rs2;
	ld.global.u8 	%rs3, [%rd14+2];
	st.shared.u8 	[%r100+-1], %rs3;
	ld.global.u8 	%rs4, [%rd14+3];
	st.shared.u8 	[%r100], %rs4;
	add.s32 	%r102, %r102, 4;
	add.s32 	%r101, %r101, 4;
	add.s32 	%r100, %r100, 4;
	setp.ne.s32 	%p3, %r102, 0;
	@%p3 bra 	$L__BB1_3;
$L__BB1_4:
	setp.eq.s32 	%p4, %r9, 0;
	@%p4 bra 	$L__BB1_7;
	add.s32 	%r70, %r103, %r7;
	shl.b32 	%r71, %r1, 2;
	add.s32 	%r72, %r70, %r71;
	add.s32 	%r106, %r63, %r72;
	add.s32 	%r105, %r70, %r6;
	neg.s32 	%r104, %r9;
$L__BB1_6:
	.pragma "nounroll";
	cvt.s64.s32 	%rd15, %r105;
	add.s64 	%rd16, %rd1, %rd15;
	ld.global.u8 	%rs5, [%rd16];
	st.shared.u8 	[%r106], %rs5;
	add.s32 	%r106, %r106, 1;
	add.s32 	%r105, %r105, 1;
	add.s32 	%r104, %r104, 1;
	setp.ne.s32 	%p5, %r104, 0;
	@%p5 bra 	$L__BB1_6;
$L__BB1_7:
	bar.sync 	0;
	cvt.s64.s32 	%rd5, %r4;
	cvta.to.global.u64 	%rd17, %rd7;
	mul.wide.s32 	%rd18, %r4, 4;
	add.s64 	%rd19, %rd17, %rd18;
	ld.global.u32 	%r30, [%rd19];
	setp.eq.s32 	%p6, %r30, 0;
	@%p6 bra 	$L__BB1_29;
	shl.b32 	%r75, %r1, 2;
	add.s32 	%r31, %r63, %r75;
	mul.lo.s32 	%r32, %r58, %r4;
	and.b32  	%r33, %r30, 3;
	setp.lt.u32 	%p7, %r30, 4;
	mov.b32 	%r111, 0;
	@%p7 bra 	$L__BB1_23;
	and.b32  	%r111, %r30, -4;
	neg.s32 	%r109, %r111;
	add.s32 	%r107, %r32, 3;
	mov.b32 	%r110, 0;
	mov.u32 	%r108, %r4;
$L__BB1_10:
	add.s32 	%r41, %r107, -2;
	add.s32 	%r42, %r107, -3;
	mul.wide.u32 	%rd20, %r42, 4;
	add.s64 	%rd21, %rd4, %rd20;
	ld.global.u32 	%r78, [%rd21];
	add.s32 	%r79, %r31, %r78;
	ld.shared.u8 	%rs6, [%r79];
	setp.eq.s16 	%p8, %rs6, 0;
	@%p8 bra 	$L__BB1_13;
	add.s64 	%rd23, %rd3, %rd20;
	ld.global.f32 	%f2, [%rd23];
	setp.ltu.f32 	%p9, %f2, %f1;
	@%p9 bra 	$L__BB1_13;
	mul.wide.s32 	%rd24, %r108, 4;
	add.s64 	%rd25, %rd2, %rd24;
	ld.global.f32 	%f3, [%rd25];
	ld.shared.u32 	%r80, [%r8];
	cvt.rn.f32.u32 	%f4, %r80;
	add.f32 	%f5, %f3, %f4;
	cvt.rzi.u32.f32 	%r81, %f5;
	st.shared.u32 	[%r8], %r81;
$L__BB1_13:
	cvt.s64.s32 	%rd26, %r110;
	add.s64 	%rd27, %rd5, %rd26;
	shl.b64 	%rd28, %rd27, 2;
	add.s64 	%rd29, %rd2, %rd28;
	add.s64 	%rd6, %rd29, 8;
	mul.wide.u32 	%rd30, %r41, 4;
	add.s64 	%rd31, %rd4, %rd30;
	ld.global.u32 	%r82, [%rd31];
	add.s32 	%r83, %r31, %r82;
	ld.shared.u8 	%rs7, [%r83];
	setp.eq.s16 	%p10, %rs7, 0;
	@%p10 bra 	$L__BB1_16;
	mul.wide.u32 	%rd32, %r41, 4;
	add.s64 	%rd33, %rd3, %rd32;
	ld.global.f32 	%f6, [%rd33];
	setp.ltu.f32 	%p11, %f6, %f1;
	@%p11 bra 	$L__BB1_16;
	ld.global.f32 	%f7, [%rd6+-4];
	ld.shared.u32 	%r84, [%r8];
	cvt.rn.f32.u32 	%f8, %r84;
	add.f32 	%f9, %f7, %f8;
	cvt.rzi.u32.f32 	%r85, %f9;
	st.shared.u32 	[%r8], %r85;
$L__BB1_16:
	add.s32 	%r43, %r41, 1;
	mul.wide.u32 	%rd34, %r43, 4;
	add.s64 	%rd35, %rd4, %rd34;
	ld.global.u32 	%r86, [%rd35];
	add.s32 	%r87, %r31, %r86;
	ld.shared.u8 	%rs8, [%r87];
	setp.eq.s16 	%p12, %rs8, 0;
	@%p12 bra 	$L__BB1_19;
	add.s64 	%rd37, %rd3, %rd34;
	ld.global.f32 	%f10, [%rd37];
	setp.ltu.f32 	%p13, %f10, %f1;
	@%p13 bra 	$L__BB1_19;
	ld.global.f32 	%f11, [%rd6];
	ld.shared.u32 	%r88, [%r8];
	cvt.rn.f32.u32 	%f12, %r88;
	add.f32 	%f13, %f11, %f12;
	cvt.rzi.u32.f32 	%r89, %f13;
	st.shared.u32 	[%r8], %r89;
$L__BB1_19:
	mul.wide.u32 	%rd38, %r107, 4;
	add.s64 	%rd39, %rd4, %rd38;
	ld.global.u32 	%r90, [%rd39];
	add.s32 	%r91, %r31, %r90;
	ld.shared.u8 	%rs9, [%r91];
	setp.eq.s16 	%p14, %rs9, 0;
	@%p14 bra 	$L__BB1_22;
	add.s64 	%rd41, %rd3, %rd38;
	ld.global.f32 	%f14, [%rd41];
	setp.ltu.f32 	%p15, %f14, %f1;
	@%p15 bra 	$L__BB1_22;
	ld.global.f32 	%f15, [%rd6+4];
	ld.shared.u32 	%r92, [%r8];
	cvt.rn.f32.u32 	%f16, %r92;
	add.f32 	%f17, %f15, %f16;
	cvt.rzi.u32.f32 	%r93, %f17;
	st.shared.u32 	[%r8], %r93;
$L__BB1_22:
	add.s32 	%r110, %r110, 4;
	add.s32 	%r109, %r109, 4;
	add.s32 	%r108, %r108, 4;
	add.s32 	%r107, %r107, 4;
	setp.ne.s32 	%p16, %r109, 0;
	@%p16 bra 	$L__BB1_10;
$L__BB1_23:
	setp.eq.s32 	%p17, %r33, 0;
	@%p17 bra 	$L__BB1_29;
	add.s32 	%r94, %r2, %r111;
	add.s32 	%r114, %r94, %r3;
	add.s32 	%r113, %r111, %r32;
	neg.s32 	%r112, %r33;
$L__BB1_25:
	.pragma "nounroll";
	mul.wide.u32 	%rd42, %r113, 4;
	add.s64 	%rd43, %rd4, %rd42;
	ld.global.u32 	%r95, [%rd43];
	add.s32 	%r96, %r31, %r95;
	ld.shared.u8 	%rs10, [%r96];
	setp.eq.s16 	%p18, %rs10, 0;
	@%p18 bra 	$L__BB1_28;
	add.s64 	%rd45, %rd3, %rd42;
	ld.global.f32 	%f18, [%rd45];
	setp.ltu.f32 	%p19, %f18, %f1;
	@%p19 bra 	$L__BB1_28;
	mul.wide.s32 	%rd46, %r114, 4;
	add.s64 	%rd47, %rd2, %rd46;
	ld.global.f32 	%f19, [%rd47];
	ld.shared.u32 	%r97, [%r8];
	cvt.rn.f32.u32 	%f20, %r97;
	add.f32 	%f21, %f19, %f20;
	cvt.rzi.u32.f32 	%r98, %f21;
	st.shared.u32 	[%r8], %r98;
$L__BB1_28:
	add.s32 	%r114, %r114, 1;
	add.s32 	%r113, %r113, 1;
	add.s32 	%r112, %r112, 1;
	setp.ne.s32 	%p20, %r112, 0;
	@%p20 bra 	$L__BB1_25;
$L__BB1_29:
	setp.ge.u32 	%p21, %r4, %r59;
	@%p21 bra 	$L__BB1_31;
	ld.shared.u32 	%r99, [%r8];
	cvta.to.global.u64 	%rd48, %rd8;
	mul.wide.u32 	%rd49, %r4, 4;
	add.s64 	%rd50, %rd48, %rd49;
	st.global.u32 	[%rd50], %r99;
$L__BB1_31:
	ret;

}
	// .globl	_Z22inhibitColumns_wrapperPjPbfj
.visible .entry _Z22inhibitColumns_wrapperPjPbfj(
	.param .u64 .ptr .align 1 _Z22inhibitColumns_wrapperPjPbfj_param_0,
	.param .u64 .ptr .align 1 _Z22inhibitColumns_wrapperPjPbfj_param_1,
	.param .f32 _Z22inhibitColumns_wrapperPjPbfj_param_2,
	.param .u32 _Z22inhibitColumns_wrapperPjPbfj_param_3
)
{
	.reg .pred 	%p<25>;
	.reg .b16 	%rs<2>;
	.reg .b32 	%r<113>;
	.reg .b32 	%f<6>;
	.reg .b64 	%rd<9>;

	ld.param.u64 	%rd2, [_Z22inhibitColumns_wrapperPjPbfj_param_0];
	ld.param.u64 	%rd1, [_Z22inhibitColumns_wrapperPjPbfj_param_1];
	ld.param.f32 	%f1, [_Z22inhibitColumns_wrapperPjPbfj_param_2];
	ld.param.u32 	%r29, [_Z22inhibitColumns_wrapperPjPbfj_param_3];
	cvta.to.global.u64 	%rd3, %rd2;
	mov.u32 	%r1, %tid.x;
	mul.wide.u32 	%rd4, %r1, 4;
	add.s64 	%rd5, %rd3, %rd4;
	ld.global.u32 	%r32, [%rd5];
	shl.b32 	%r33, %r1, 2;
	mov.u32 	%r34, shared;
	add.s32 	%r35, %r34, %r33;
	st.shared.u32 	[%r35], %r32;
	bar.sync 	0;
	mov.u32 	%r2, %ntid.x;
	ld.shared.u32 	%r3, [%r35];
	and.b32  	%r4, %r2, 7;
	setp.lt.u32 	%p1, %r2, 8;
	mov.b32 	%r107, 0;
	mov.u32 	%r112, %r107;
	@%p1 bra 	$L__BB2_3;
	and.b32  	%r107, %r2, 2040;
	add.s32 	%r100, %r34, 16;
	and.b32  	%r39, %r2, -8;
	neg.s32 	%r101, %r39;
	mov.b32 	%r112, 0;
$L__BB2_2:
	.pragma "nounroll";
	ld.shared.v4.u32 	{%r40, %r41, %r42, %r43}, [%r100+-16];
	setp.gt.u32 	%p2, %r40, %r3;
	selp.u32 	%r44, 1, 0, %p2;
	add.s32 	%r45, %r112, %r44;
	setp.gt.u32 	%p3, %r41, %r3;
	selp.u32 	%r46, 1, 0, %p3;
	add.s32 	%r47, %r45, %r46;
	setp.gt.u32 	%p4, %r42, %r3;
	selp.u32 	%r48, 1, 0, %p4;
	add.s32 	%r49, %r47, %r48;
	setp.gt.u32 	%p5, %r43, %r3;
	selp.u32 	%r50, 1, 0, %p5;
	add.s32 	%r51, %r49, %r50;
	ld.shared.v4.u32 	{%r52, %r53, %r54, %r55}, [%r100];
	setp.gt.u32 	%p6, %r52, %r3;
	selp.u32 	%r56, 1, 0, %p6;
	add.s32 	%r57, %r51, %r56;
	setp.gt.u32 	%p7, %r53, %r3;
	selp.u32 	%r58, 1, 0, %p7;
	add.s32 	%r59, %r57, %r58;
	setp.gt.u32 	%p8, %r54, %r3;
	selp.u32 	%r60, 1, 0, %p8;
	add.s32 	%r61, %r59, %r60;
	setp.gt.u32 	%p9, %r55, %r3;
	selp.u32 	%r62, 1, 0, %p9;
	add.s32 	%r112, %r61, %r62;
	add.s32 	%r101, %r101, 8;
	add.s32 	%r100, %r100, 32;
	setp.ne.s32 	%p10, %r101, 0;
	@%p10 bra 	$L__BB2_2;
$L__BB2_3:
	setp.eq.s32 	%p11, %r4, 0;
	@%p11 bra 	$L__BB2_11;
	and.b32  	%r16, %r2, 3;
	setp.lt.u32 	%p12, %r4, 4;
	@%p12 bra 	$L__BB2_6;
	shl.b32 	%r64, %r107, 2;
	add.s32 	%r66, %r34, %r64;
	ld.shared.u32 	%r67, [%r66];
	setp.gt.u32 	%p13, %r67, %r3;
	selp.u32 	%r68, 1, 0, %p13;
	add.s32 	%r69, %r112, %r68;
	ld.shared.u32 	%r70, [%r66+4];
	setp.gt.u32 	%p14, %r70, %r3;
	selp.u32 	%r71, 1, 0, %p14;
	add.s32 	%r72, %r69, %r71;
	ld.shared.u32 	%r73, [%r66+8];
	setp.gt.u32 	%p15, %r73, %r3;
	selp.u32 	%r74, 1, 0, %p15;
	add.s32 	%r75, %r72, %r74;
	ld.shared.u32 	%r76, [%r66+12];
	setp.gt.u32 	%p16, %r76, %r3;
	selp.u32 	%r77, 1, 0, %p16;
	add.s32 	%r112, %r75, %r77;
	add.s32 	%r107, %r107, 4;
$L__BB2_6:
	setp.eq.s32 	%p17, %r16, 0;
	@%p17 bra 	$L__BB2_11;
	setp.eq.s32 	%p18, %r16, 1;
	@%p18 bra 	$L__BB2_9;
	shl.b32 	%r79, %r107, 2;
	add.s32 	%r81, %r34, %r79;
	ld.shared.u32 	%r82, [%r81];
	setp.gt.u32 	%p19, %r82, %r3;
	selp.u32 	%r83, 1, 0, %p19;
	add.s32 	%r84, %r112, %r83;
	ld.shared.u32 	%r85, [%r81+4];
	setp.gt.u32 	%p20, %r85, %r3;
	selp.u32 	%r86, 1, 0, %p20;
	add.s32 	%r112, %r84, %r86;
	add.s32 	%r107, %r107, 2;
$L__BB2_9:
	and.b32  	%r87, %r2, 1;
	setp.eq.b32 	%p21, %r87, 1;
	not.pred 	%p22, %p21;
	@%p22 bra 	$L__BB2_11;
	shl.b32 	%r88, %r107, 2;
	add.s32 	%r90, %r34, %r88;
	ld.shared.u32 	%r91, [%r90];
	setp.gt.u32 	%p23, %r91, %r3;
	selp.u32 	%r92, 1, 0, %p23;
	add.s32 	%r112, %r112, %r92;
$L__BB2_11:
	cvt.rn.f32.u32 	%f2, %r112;
	cvt.rn.f32.u32 	%f3, %r2;
	mul.f32 	%f4, %f1, %f3;
	setp.gt.f32 	%p24, %f4, %f2;
	selp.u16 	%rs1, 1, 0, %p24;
	shl.b32 	%r93, %r29, 2;
	add.s32 	%r95, %r34, %r93;
	cvta.to.global.u64 	%rd6, %rd1;
	bar.sync 	0;
	mov.u32 	%r96, %ctaid.x;
	mad.lo.s32 	%r97, %r96, %r2, %r1;
	cvt.u64.u32 	%rd7, %r97;
	add.s64 	%rd8, %rd6, %rd7;
	st.global.u8 	[%rd8], %rs1;
	selp.f32 	%f5, 0f3F800000, 0f00000000, %p24;
	add.s32 	%r99, %r95, %r33;
	st.shared.f32 	[%r99], %f5;
	ret;

}
	// .globl	_Z21adaptSynapses_wrapperPbPjPfffS_jjj
.visible .entry _Z21adaptSynapses_wrapperPbPjPfffS_jjj(
	.param .u64 .ptr .align 1 _Z21adaptSynapses_wrapperPbPjPfffS_jjj_param_0,
	.param .u64 .ptr .align 1 _Z21adaptSynapses_wrapperPbPjPfffS_jjj_param_1,
	.param .u64 .ptr .align 1 _Z21adaptSynapses_wrapperPbPjPfffS_jjj_param_2,
	.param .f32 _Z21adaptSynapses_wrapperPbPjPfffS_jjj_param_3,
	.param .f32 _Z21adaptSynapses_wrapperPbPjPfffS_jjj_param_4,
	.param .u64 .ptr .align 1 _Z21adaptSynapses_wrapperPbPjPfffS_jjj_param_5,
	.param .u32 _Z21adaptSynapses_wrapperPbPjPfffS_jjj_param_6,
	.param .u32 _Z21adaptSynapses_wrapperPbPjPfffS_jjj_param_7,
	.param .u32 _Z21adaptSynapses_wrapperPbPjPfffS_jjj_param_8
)
{
	.reg .pred 	%p<18>;
	.reg .b16 	%rs<9>;
	.reg .b32 	%r<48>;
	.reg .b32 	%f<45>;
	.reg .b64 	%rd<67>;
	.reg .b64 	%fd<29>;

	ld.param.u64 	%rd5, [_Z21adaptSynapses_wrapperPbPjPfffS_jjj_param_0];
	ld.param.u64 	%rd6, [_Z21adaptSynapses_wrapperPbPjPfffS_jjj_param_1];
	ld.param.u64 	%rd7, [_Z21adaptSynapses_wrapperPbPjPfffS_jjj_param_2];
	ld.param.f32 	%f1, [_Z21adaptSynapses_wrapperPbPjPfffS_jjj_param_3];
	ld.param.f32 	%f2, [_Z21adaptSynapses_wrapperPbPjPfffS_jjj_param_4];
	ld.param.u64 	%rd4, [_Z21adaptSynapses_wrapperPbPjPfffS_jjj_param_5];
	ld.param.u32 	%r22, [_Z21adaptSynapses_wrapperPbPjPfffS_jjj_param_6];
	ld.param.u32 	%r23, [_Z21adaptSynapses_wrapperPbPjPfffS_jjj_param_7];
	ld.param.u32 	%r24, [_Z21adaptSynapses_wrapperPbPjPfffS_jjj_param_8];
	cvta.to.global.u64 	%rd1, %rd7;
	cvta.to.global.u64 	%rd2, %rd5;
	cvta.to.global.u64 	%rd3, %rd6;
	mov.u32 	%r1, %ctaid.x;
	mov.u32 	%r25, %ntid.x;
	mov.u32 	%r26, %tid.x;
	mad.lo.s32 	%r2, %r1, %r25, %r26;
	setp.ge.u32 	%p1, %r2, %r24;
	@%p1 bra 	$L__BB3_30;
	cvta.to.global.u64 	%rd8, %rd4;
	cvt.s64.s32 	%rd9, %r2;
	add.s64 	%rd10, %rd8, %rd9;
	ld.global.u8 	%rs1, [%rd10];
	setp.eq.s16 	%p2, %rs1, 0;
	setp.eq.s32 	%p3, %r23, 0;
	or.pred  	%p4, %p2, %p3;
	@%p4 bra 	$L__BB3_30;
	mul.lo.s32 	%r3, %r23, %r2;
	mul.lo.s32 	%r4, %r22, %r1;
	add.s32 	%r28, %r23, -1;
	and.b32  	%r5, %r23, 3;
	setp.lt.u32 	%p5, %r28, 3;
	mov.b32 	%r47, 0;
	@%p5 bra 	$L__BB3_17;
	and.b32  	%r47, %r23, -4;
	neg.s32 	%r45, %r47;
	add.s32 	%r44, %r3, 3;
$L__BB3_4:
	.pragma "nounroll";
	add.s32 	%r11, %r44, -2;
	add.s32 	%r12, %r44, -3;
	mul.wide.u32 	%rd11, %r12, 4;
	add.s64 	%rd12, %rd3, %rd11;
	ld.global.u32 	%r29, [%rd12];
	add.s32 	%r30, %r29, %r4;
	cvt.u64.u32 	%rd13, %r30;
	add.s64 	%rd14, %rd2, %rd13;
	ld.global.u8 	%rs2, [%rd14];
	setp.eq.s16 	%p6, %rs2, 0;
	@%p6 bra 	$L__BB3_6;
	add.s64 	%rd16, %rd1, %rd11;
	ld.global.f32 	%f3, [%rd16];
	add.f32 	%f4, %f1, %f3;
	cvt.f64.f32 	%fd1, %f4;
	min.f64 	%fd2, %fd1, 0d3FF0000000000000;
	cvt.rn.f32.f64 	%f5, %fd2;
	st.global.f32 	[%rd16], %f5;
	bra.uni 	$L__BB3_7;
$L__BB3_6:
	add.s64 	%rd18, %rd1, %rd11;
	ld.global.f32 	%f6, [%rd18];
	sub.f32 	%f7, %f6, %f2;
	cvt.f64.f32 	%fd3, %f7;
	max.f64 	%fd4, %fd3, 0d0000000000000000;
	cvt.rn.f32.f64 	%f8, %fd4;
	st.global.f32 	[%rd18], %f8;
$L__BB3_7:
	mul.wide.u32 	%rd19, %r11, 4;
	add.s64 	%rd20, %rd3, %rd19;
	ld.global.u32 	%r31, [%rd20];
	add.s32 	%r32, %r31, %r4;
	cvt.u64.u32 	%rd21, %r32;
	add.s64 	%rd22, %rd2, %rd21;
	ld.global.u8 	%rs3, [%rd22];
	setp.eq.s16 	%p7, %rs3, 0;
	@%p7 bra 	$L__BB3_9;
	add.s64 	%rd24, %rd1, %rd19;
	ld.global.f32 	%f9, [%rd24];
	add.f32 	%f10, %f1, %f9;
	cvt.f64.f32 	%fd5, %f10;
	min.f64 	%fd6, %fd5, 0d3FF0000000000000;
	cvt.rn.f32.f64 	%f11, %fd6;
	st.global.f32 	[%rd24], %f11;
	bra.uni 	$L__BB3_10;
$L__BB3_9:
	add.s64 	%rd26, %rd1, %rd19;
	ld.global.f32 	%f12, [%rd26];
	sub.f32 	%f13, %f12, %f2;
	cvt.f64.f32 	%fd7, %f13;
	max.f64 	%fd8, %fd7, 0d0000000000000000;
	cvt.rn.f32.f64 	%f14, %fd8;
	st.global.f32 	[%rd26], %f14;
$L__BB3_10:
	add.s32 	%r13, %r11, 1;
	mul.wide.u32 	%rd27, %r13, 4;
	add.s64 	%rd28, %rd3, %rd27;
	ld.global.u32 	%r33, [%rd28];
	add.s32 	%r34, %r33, %r4;
	cvt.u64.u32 	%rd29, %r34;
	add.s64 	%rd30, %rd2, %rd29;
	ld.global.u8 	%rs4, [%rd30];
	setp.eq.s16 	%p8, %rs4, 0;
	@%p8 bra 	$L__BB3_12;
	add.s64 	%rd32, %rd1, %rd27;
	ld.global.f32 	%f15, [%rd32];
	add.f32 	%f16, %f1, %f15;
	cvt.f64.f32 	%fd9, %f16;
	min.f64 	%fd10, %fd9, 0d3FF0000000000000;
	cvt.rn.f32.f64 	%f17, %fd10;
	st.global.f32 	[%rd32], %f17;
	bra.uni 	$L__BB3_13;
$L__BB3_12:
	add.s64 	%rd34, %rd1, %rd27;
	ld.global.f32 	%f18, [%rd34];
	sub.f32 	%f19, %f18, %f2;
	cvt.f64.f32 	%fd11, %f19;
	max.f64 	%fd12, %fd11, 0d0000000000000000;
	cvt.rn.f32.f64 	%f20, %fd12;
	st.global.f32 	[%rd34], %f20;
$L__BB3_13:
	mul.wide.u32 	%rd35, %r44, 4;
	add.s64 	%rd36, %rd3, %rd35;
	ld.global.u32 	%r35, [%rd36];
	add.s32 	%r36, %r35, %r4;
	cvt.u64.u32 	%rd37, %r36;
	add.s64 	%rd38, %rd2, %rd37;
	ld.global.u8 	%rs5, [%rd38];
	setp.eq.s16 	%p9, %rs5, 0;
	@%p9 bra 	$L__BB3_15;
	add.s64 	%rd40, %rd1, %rd35;
	ld.global.f32 	%f21, [%rd40];
	add.f32 	%f22, %f1, %f21;
	cvt.f64.f32 	%fd13, %f22;
	min.f64 	%fd14, %fd13, 0d3FF0000000000000;
	cvt.rn.f32.f64 	%f23, %fd14;
	st.global.f32 	[%rd40], %f23;
	bra.uni 	$L__BB3_16;
$L__BB3_15:
	add.s64 	%rd42, %rd1, %rd35;
	ld.global.f32 	%f24, [%rd42];
	sub.f32 	%f25, %f24, %f2;
	cvt.f64.f32 	%fd15, %f25;
	max.f64 	%fd16, %fd15, 0d0000000000000000;
	cvt.rn.f32.f64 	%f26, %fd16;
	st.global.f32 	[%rd42], %f26;
$L__BB3_16:
	add.s32 	%r45, %r45, 4;
	add.s32 	%r44, %r44, 4;
	setp.ne.s32 	%p10, %r45, 0;
	@%p10 bra 	$L__BB3_4;
$L__BB3_17:
	setp.eq.s32 	%p11, %r5, 0;
	@%p11 bra 	$L__BB3_30;
	setp.eq.s32 	%p12, %r5, 1;
	@%p12 bra 	$L__BB3_26;
	add.s32 	%r17, %r47, %r3;
	mul.wide.u32 	%rd43, %r17, 4;
	add.s64 	%rd44, %rd3, %rd43;
	ld.global.u32 	%r37, [%rd44];
	add.s32 	%r38, %r37, %r4;
	cvt.u64.u32 	%rd45, %r38;
	add.s64 	%rd46, %rd2, %rd45;
	ld.global.u8 	%rs6, [%rd46];
	setp.eq.s16 	%p13, %rs6, 0;
	@%p13 bra 	$L__BB3_21;
	add.s64 	%rd48, %rd1, %rd43;
	ld.global.f32 	%f27, [%rd48];
	add.f32 	%f28, %f1, %f27;
	cvt.f64.f32 	%fd17, %f28;
	min.f64 	%fd18, %fd17, 0d3FF0000000000000;
	cvt.rn.f32.f64 	%f29, %fd18;
	st.global.f32 	[%rd48], %f29;
	bra.uni 	$L__BB3_22;
$L__BB3_21:
	add.s64 	%rd50, %rd1, %rd43;
	ld.global.f32 	%f30, [%rd50];
	sub.f32 	%f31, %f30, %f2;
	cvt.f64.f32 	%fd19, %f31;
	max.f64 	%fd20, %fd19, 0d0000000000000000;
	cvt.rn.f32.f64 	%f32, %fd20;
	st.global.f32 	[%rd50], %f32;
$L__BB3_22:
	add.s32 	%r18, %r17, 1;
	mul.wide.u32 	%rd51, %r18, 4;
	add.s64 	%rd52, %rd3, %rd51;
	ld.global.u32 	%r39, [%rd52];
	add.s32 	%r40, %r39, %r4;
	cvt.u64.u32 	%rd53, %r40;
	add.s64 	%rd54, %rd2, %rd53;
	ld.global.u8 	%rs7, [%rd54];
	setp.eq.s16 	%p14, %rs7, 0;
	@%p14 bra 	$L__BB3_24;
	add.s64 	%rd56, %rd1, %rd51;
	ld.global.f32 	%f33, [%rd56];
	add.f32 	%f34, %f1, %f33;
	cvt.f64.f32 	%fd21, %f34;
	min.f64 	%fd22, %fd21, 0d3FF0000000000000;
	cvt.rn.f32.f64 	%f35, %fd22;
	st.global.f32 	[%rd56], %f35;
	bra.uni 	$L__BB3_25;
$L__BB3_24:
	add.s64 	%rd58, %rd1, %rd51;
	ld.global.f32 	%f36, [%rd58];
	sub.f32 	%f37, %f36, %f2;
	cvt.f64.f32 	%fd23, %f37;
	max.f64 	%fd24, %fd23, 0d0000000000000000;
	cvt.rn.f32.f64 	%f38, %fd24;
	st.global.f32 	[%rd58], %f38;
$L__BB3_25:
	add.s32 	%r47, %r47, 2;
$L__BB3_26:
	and.b32  	%r41, %r23, 1;
	setp.eq.b32 	%p15, %r41, 1;
	not.pred 	%p16, %p15;
	@%p16 bra 	$L__BB3_30;
	add.s32 	%r21, %r47, %r3;
	mul.wide.u32 	%rd59, %r21, 4;
	add.s64 	%rd60, %rd3, %rd59;
	ld.global.u32 	%r42, [%rd60];
	add.s32 	%r43, %r42, %r4;
	cvt.u64.u32 	%rd61, %r43;
	add.s64 	%rd62, %rd2, %rd61;
	ld.global.u8 	%rs8, [%rd62];
	setp.eq.s16 	%p17, %rs8, 0;
	@%p17 bra 	$L__BB3_29;
	add.s64 	%rd64, %rd1, %rd59;
	ld.global.f32 	%f39, [%rd64];
	add.f32 	%f40, %f1, %f39;
	cvt.f64.f32 	%fd25, %f40;
	min.f64 	%fd26, %fd25, 0d3FF0000000000000;
	cvt.rn.f32.f64 	%f41, %fd26;
	st.global.f32 	[%rd64], %f41;
	bra.uni 	$L__BB3_30;
$L__BB3_29:
	add.s64 	%rd66, %rd1, %rd59;
	ld.global.f32 	%f42, [%rd66];
	sub.f32 	%f43, %f42, %f2;
	cvt.f64.f32 	%fd27, %f43;
	max.f64 	%fd28, %fd27, 0d0000000000000000;
	cvt.rn.f32.f64 	%f44, %fd28;
	st.global.f32 	[%rd66], %f44;
$L__BB3_30:
	ret;

}
	// .globl	_Z23averageActivity_wrapperPbPf
.visible .entry _Z23averageActivity_wrapperPbPf(
	.param .u64 .ptr .align 1 _Z23averageActivity_wrapperPbPf_param_0,
	.param .u64 .ptr .align 1 _Z23averageActivity_wrapperPbPf_param_1
)
{
	.reg .pred 	%p<14>;
	.reg .b16 	%rs<2>;
	.reg .b32 	%r<6>;
	.reg .b32 	%f<41>;
	.reg .b64 	%rd<9>;

	ld.param.u64 	%rd2, [_Z23averageActivity_wrapperPbPf_param_0];
	ld.param.u64 	%rd1, [_Z23averageActivity_wrapperPbPf_param_1];
	cvta.to.global.u64 	%rd3, %rd2;
	mov.u32 	%r1, %tid.x;
	cvt.u64.u32 	%rd4, %r1;
	add.s64 	%rd5, %rd3, %rd4;
	ld.global.s8 	%rs1, [%rd5];
	cvt.rn.f32.s16 	%f1, %rs1;
	shl.b32 	%r4, %r1, 2;
	mov.u32 	%r5, shared;
	add.s32 	%r2, %r5, %r4;
	st.shared.f32 	[%r2], %f1;
	mov.u32 	%r3, %ntid.x;
	setp.lt.u32 	%p1, %r3, 512;
	@%p1 bra 	$L__BB4_4;
	setp.gt.u32 	%p4, %r1, 255;
	@%p4 bra 	$L__BB4_3;
	ld.shared.f32 	%f17, [%r2+1024];
	add.f32 	%f18, %f17, %f1;
	st.shared.f32 	[%r2], %f18;
$L__BB4_3:
	bar.sync 	0;
	bra.uni 	$L__BB4_5;
$L__BB4_4:
	setp.lt.u32 	%p2, %r3, 256;
	@%p2 bra 	$L__BB4_8;
$L__BB4_5:
	setp.gt.u32 	%p5, %r1, 127;
	@%p5 bra 	$L__BB4_7;
	ld.shared.f32 	%f19, [%r2+512];
	ld.shared.f32 	%f20, [%r2];
	add.f32 	%f21, %f19, %f20;
	st.shared.f32 	[%r2], %f21;
$L__BB4_7:
	bar.sync 	0;
	bra.uni 	$L__BB4_9;
$L__BB4_8:
	setp.lt.u32 	%p3, %r3, 128;
	@%p3 bra 	$L__BB4_12;
$L__BB4_9:
	setp.gt.u32 	%p6, %r1, 63;
	@%p6 bra 	$L__BB4_11;
	ld.shared.f32 	%f22, [%r2+256];
	ld.shared.f32 	%f23, [%r2];
	add.f32 	%f24, %f22, %f23;
	st.shared.f32 	[%r2], %f24;
$L__BB4_11:
	bar.sync 	0;
$L__BB4_12:
	setp.gt.u32 	%p7, %r1, 31;
	@%p7 bra 	$L__BB4_30;
	setp.lt.u32 	%p8, %r3, 64;
	@%p8 bra 	$L__BB4_15;
	ld.shared.f32 	%f25, [%r2+128];
	ld.shared.f32 	%f26, [%r2];
	add.f32 	%f36, %f25, %f26;
	bra.uni 	$L__BB4_17;
$L__BB4_15:
	setp.lt.u32 	%p9, %r3, 32;
	@%p9 bra 	$L__BB4_18;
	ld.shared.f32 	%f36, [%r2];
$L__BB4_17:
	ld.shared.f32 	%f27, [%r2+64];
	add.f32 	%f37, %f27, %f36;
	st.shared.f32 	[%r2], %f37;
	bra.uni 	$L__BB4_20;
$L__BB4_18:
	setp.lt.u32 	%p10, %r3, 16;
	@%p10 bra 	$L__BB4_21;
	ld.shared.f32 	%f37, [%r2];
$L__BB4_20:
	ld.shared.f32 	%f28, [%r2+32];
	add.f32 	%f38, %f28, %f37;
	bra.uni 	$L__BB4_23;
$L__BB4_21:
	setp.lt.u32 	%p11, %r3, 8;
	@%p11 bra 	$L__BB4_24;
	ld.shared.f32 	%f38, [%r2];
$L__BB4_23:
	ld.shared.f32 	%f29, [%r2+16];
	add.f32 	%f39, %f29, %f38;
	bra.uni 	$L__BB4_26;
$L__BB4_24:
	setp.lt.u32 	%p12, %r3, 4;
	@%p12 bra 	$L__BB4_27;
	ld.shared.f32 	%f39, [%r2];
$L__BB4_26:
	ld.shared.f32 	%f30, [%r2+8];
	add.f32 	%f40, %f30, %f39;
	bra.uni 	$L__BB4_29;
$L__BB4_27:
	setp.lt.u32 	%p13, %r3, 2;
	@%p13 bra 	$L__BB4_30;
	ld.shared.f32 	%f40, [%r2];
$L__BB4_29:
	ld.shared.f32 	%f31, [%r2+4];
	add.f32 	%f32, %f31, %f40;
	st.shared.f32 	[%r2], %f32;
$L__BB4_30:
	cvta.to.global.u64 	%rd6, %rd1;
	bar.sync 	0;
	ld.shared.f32 	%f33, [shared];
	cvt.rn.f32.u32 	%f34, %r3;
	div.rn.f32 	%f35, %f33, %f34;
	st.shared.f32 	[%r2], %f35;
	mul.wide.u32 	%rd7, %r1, 4;
	add.s64 	%rd8, %rd6, %rd7;
	st.global.f32 	[%rd8], %f35;
	ret;

}


// ===== COMPILED SASS (sm_100) =====

	.target	sm_100

	.elftype	@"ET_EXEC"


//--------------------- .note.nv.tkinfo           --------------------------
	.section	.note.nv.tkinfo,"",@"SHT_NOTE"
	.sectionflags	@"SHF_NOTE_NV_TKINFO"
	.tkinfo
        /*0018*/ 	.word	0x00000002
        /*0030*/ 	.string	""
        /*0030*/ 	.string	"ptxas"
        /*0030*/ 	.string	"Cuda compilation tools, release 13.0, V13.0.88"
        /*0030*/ 	.string	"Build cuda_13.0.r13.0/compiler.36424714_0"
        /*0030*/ 	.string	"-arch sm_100 -m 64 "



//--------------------- .note.nv.cuinfo           --------------------------
	.section	.note.nv.cuinfo,"",@"SHT_NOTE"
	.sectionflags	@"SHF_NOTE_NV_CUINFO"
        /*0018*/ 	.short	0x0002
        /*001a*/ 	.short	0x0064
        /*001c*/ 	.short	0x0082
	.zero		2


//--------------------- .nv.info                  --------------------------
	.section	.nv.info,"",@"SHT_CUDA_INFO"
	.align	4


	//----- nvinfo : EIATTR_REGCOUNT
	.align		4
        /*0000*/ 	.byte	0x04, 0x2f
        /*0002*/ 	.short	(.L_1 - .L_0)
	.align		4
.L_0:
        /*0004*/ 	.word	index@(_Z7computeP4argsPv)
        /*0008*/ 	.word	0x00000020


	//----- nvinfo : EIATTR_FRAME_SIZE
	.align		4
.L_1:
        /*000c*/ 	.byte	0x04, 0x11
        /*000e*/ 	.short	(.L_3 - .L_2)
	.align		4
.L_2:
        /*0010*/ 	.word	index@($__internal_1_$__cuda_sm3x_div_rn_noftz_f32_slowpath)
        /*0014*/ 	.word	0x00000000


	//----- nvinfo : EIATTR_FRAME_SIZE
	.align		4
.L_3:
        /*0018*/ 	.byte	0x04, 0x11
        /*001a*/ 	.short	(.L_5 - .L_4)
	.align		4
.L_4:
        /*001c*/ 	.word	index@(_Z7computeP4argsPv)
        /*0020*/ 	.word	0x00000000


	//----- nvinfo : EIATTR_REGCOUNT
	.align		4
.L_5:
        /*0024*/ 	.byte	0x04, 0x2f
        /*0026*/ 	.short	(.L_7 - .L_6)
	.align		4
.L_6:
        /*0028*/ 	.word	index@(_Z24calculateOverlap_wrapperPbPjPfS1_S0_fjjS0_j)
        /*002c*/ 	.word	0x00000020


	//----- nvinfo : EIATTR_FRAME_SIZE
	.align		4
.L_7:
        /*0030*/ 	.byte	0x04, 0x11
        /*0032*/ 	.short	(.L_9 - .L_8)
	.align		4
.L_8:
        /*0034*/ 	.word	index@(_Z24calculateOverlap_wrapperPbPjPfS1_S0_fjjS0_j)
        /*0038*/ 	.word	0x00000000


	//----- nvinfo : EIATTR_REGCOUNT
	.align		4
.L_9:
        /*003c*/ 	.byte	0x04, 0x2f
        /*003e*/ 	.short	(.L_11 - .L_10)
	.align		4
.L_10:
        /*0040*/ 	.word	index@(_Z22inhibitColumns_wrapperPjPbfj)
        /*0044*/ 	.word	0x00000012


	//----- nvinfo : EIATTR_FRAME_SIZE
	.align		4
.L_11:
        /*0048*/ 	.byte	0x04, 0x11
        /*004a*/ 	.short	(.L_13 - .L_12)
	.align		4
.L_12:
        /*004c*/ 	.word	index@(_Z22inhibitColumns_wrapperPjPbfj)
        /*0050*/ 	.word	0x00000000


	//----- nvinfo : EIATTR_REGCOUNT
	.align		4
.L_13:
        /*0054*/ 	.byte	0x04, 0x2f
        /*0056*/ 	.short	(.L_15 - .L_14)
	.align		4
.L_14:
        /*0058*/ 	.word	index@(_Z21adaptSynapses_wrapperPbPjPfffS_jjj)
        /*005c*/ 	.word	0x0000001a


	//----- nvinfo : EIATTR_FRAME_SIZE
	.align		4
.L_15:
        /*0060*/ 	.byte	0x04, 0x11
        /*0062*/ 	.short	(.L_17 - .L_16)
	.align		4
.L_16:
        /*0064*/ 	.word	index@(_Z21adaptSynapses_wrapperPbPjPfffS_jjj)
        /*0068*/ 	.word	0x00000000


	//----- nvinfo : EIATTR_REGCOUNT
	.align		4
.L_17:
        /*006c*/ 	.byte	0x04, 0x2f
        /*006e*/ 	.short	(.L_19 - .L_18)
	.align		4
.L_18:
        /*0070*/ 	.word	index@(_Z23averageActivity_wrapperPbPf)
        /*0074*/ 	.word	0x00000010


	//----- nvinfo : EIATTR_FRAME_SIZE
	.align		4
.L_19:
        /*0078*/ 	.byte	0x04, 0x11
        /*007a*/ 	.short	(.L_21 - .L_20)
	.align		4
.L_20:
        /*007c*/ 	.word	index@($__internal_0_$__cuda_sm3x_div_rn_noftz_f32_slowpath)
        /*0080*/ 	.word	0x00000000


	//----- nvinfo : EIATTR_FRAME_SIZE
	.align		4
.L_21:
        /*0084*/ 	.byte	0x04, 0x11
        /*0086*/ 	.short	(.L_23 - .L_22)
	.align		4
.L_22:
        /*0088*/ 	.word	index@(_Z23averageActivity_wrapperPbPf)
        /*008c*/ 	.word	0x00000000


	//----- nvinfo : EIATTR_MIN_STACK_SIZE
	.align		4
.L_23:
        /*0090*/ 	.byte	0x04, 0x12
        /*0092*/ 	.short	(.L_25 - .L_24)
	.align		4
.L_24:
        /*0094*/ 	.word	index@(_Z23averageActivity_wrapperPbPf)
        /*0098*/ 	.word	0x00000000


	//----- nvinfo : EIATTR_MIN_STACK_SIZE
	.align		4
.L_25:
        /*009c*/ 	.byte	0x04, 0x12
        /*009e*/ 	.short	(.L_27 - .L_26)
	.align		4
.L_26:
        /*00a0*/ 	.word	index@(_Z21adaptSynapses_wrapperPbPjPfffS_jjj)
        /*00a4*/ 	.word	0x00000000


	//----- nvinfo : EIATTR_MIN_STACK_SIZE
	.align		4
.L_27:
        /*00a8*/ 	.byte	0x04, 0x12
        /*00aa*/ 	.short	(.L_29 - .L_28)
	.align		4
.L_28:
        /*00ac*/ 	.word	index@(_Z22inhibitColumns_wrapperPjPbfj)
        /*00b0*/ 	.word	0x00000000


	//----- nvinfo : EIATTR_MIN_STACK_SIZE
	.align		4
.L_29:
        /*00b4*/ 	.byte	0x04, 0x12
        /*00b6*/ 	.short	(.L_31 - .L_30)
	.align		4
.L_30:
        /*00b8*/ 	.word	index@(_Z24calculateOverlap_wrapperPbPjPfS1_S0_fjjS0_j)
        /*00bc*/ 	.word	0x00000000


	//----- nvinfo : EIATTR_MIN_STACK_SIZE
	.align		4
.L_31:
        /*00c0*/ 	.byte	0x04, 0x12
        /*00c2*/ 	.short	(.L_33 - .L_32)
	.align		4
.L_32:
        /*00c4*/ 	.word	index@(_Z7computeP4argsPv)
        /*00c8*/ 	.word	0x00000000
.L_33:


//--------------------- .nv.compat                --------------------------
	.section	.nv.compat,"",@"SHT_CUDA_COMPAT_INFO"
	.align	4
        /*0000*/ 	.byte	0x02, 0x09, 0x00, 0x00, 0x02, 0x02, 0x01, 0x00, 0x02, 0x05, 0x05, 0x00, 0x03, 0x07, 0x01, 0x01
        /*0010*/ 	.byte	0x02, 0x03, 0x00, 0x00, 0x02, 0x06, 0x01, 0x00, 0x04, 0x0b, 0x08, 0x00, 0x01, 0x00, 0x00, 0x00
        /*0020*/ 	.byte	0x00, 0x00, 0x00, 0x00


//--------------------- .nv.info._Z23averageActivity_wrapperPbPf --------------------------
	.section	.nv.info._Z23averageActivity_wrapperPbPf,"",@"SHT_CUDA_INFO"
	.sectionflags	@""
	.align	4


	//----- nvinfo : EIATTR_CUDA_API_VERSION
	.align		4
        /*0000*/ 	.byte	0x04, 0x37
        /*0002*/ 	.short	(.L_35 - .L_34)
.L_34:
        /*0004*/ 	.word	0x00000082


	//----- nvinfo : EIATTR_KPARAM_INFO
	.align		4
.L_35:
        /*0008*/ 	.byte	0x04, 0x17
        /*000a*/ 	.short	(.L_37 - .L_36)
.L_36:
        /*000c*/ 	.word	0x00000000
        /*0010*/ 	.short	0x0001
        /*0012*/ 	.short	0x0008
        /*0014*/ 	.byte	0x00, 0xf5, 0x21, 0x00


	//----- nvinfo : EIATTR_KPARAM_INFO
	.align		4
.L_37:
        /*0018*/ 	.byte	0x04, 0x17
        /*001a*/ 	.short	(.L_39 - .L_38)
.L_38:
        /*001c*/ 	.word	0x00000000
        /*0020*/ 	.short	0x0000
        /*0022*/ 	.short	0x0000
        /*0024*/ 	.byte	0x00, 0xf5, 0x21, 0x00


	//----- nvinfo : EIATTR_SPARSE_MMA_MASK
	.align		4
.L_39:
        /*0028*/ 	.byte	0x03, 0x50
        /*002a*/ 	.short	0x0000


	//----- nvinfo : EIATTR_MAXREG_COUNT
	.align		4
        /*002c*/ 	.byte	0x03, 0x1b
        /*002e*/ 	.short	0x00ff


	//----- nvinfo : EIATTR_NUM_BARRIERS
	.align		4
        /*0030*/ 	.byte	0x02, 0x4c
        /*0032*/ 	.byte	0x01
	.zero		1


	//----- nvinfo : EIATTR_MERCURY_ISA_VERSION
	.align		4
        /*0034*/ 	.byte	0x03, 0x5f
        /*0036*/ 	.short	0x0101


	//----- nvinfo : EIATTR_VRC_CTA_INIT_COUNT
	.align		4
        /*0038*/ 	.byte	0x02, 0x4a
	.zero		1
	.zero		1


	//----- nvinfo : EIATTR_EXIT_INSTR_OFFSETS
	.align		4
        /*003c*/ 	.byte	0x04, 0x1c
        /*003e*/ 	.short	(.L_41 - .L_40)


	//   ....[0]....
.L_40:
        /*0040*/ 	.word	0x00000610


	//----- nvinfo : EIATTR_CRS_STACK_SIZE
	.align		4
.L_41:
        /*0044*/ 	.byte	0x04, 0x1e
        /*0046*/ 	.short	(.L_43 - .L_42)
.L_42:
        /*0048*/ 	.word	0x00000000


	//----- nvinfo : EIATTR_CBANK_PARAM_SIZE
	.align		4
.L_43:
        /*004c*/ 	.byte	0x03, 0x19
        /*004e*/ 	.short	0x0010


	//----- nvinfo : EIATTR_PARAM_CBANK
	.align		4
        /*0050*/ 	.byte	0x04, 0x0a
        /*0052*/ 	.short	(.L_45 - .L_44)
	.align		4
.L_44:
        /*0054*/ 	.word	index@(.nv.constant0._Z23averageActivity_wrapperPbPf)
        /*0058*/ 	.short	0x0380
        /*005a*/ 	.short	0x0010


	//----- nvinfo : EIATTR_SW_WAR
	.align		4
.L_45:
        /*005c*/ 	.byte	0x04, 0x36
        /*005e*/ 	.short	(.L_47 - .L_46)
.L_46:
        /*0060*/ 	.word	0x00000008
.L_47:


//--------------------- .nv.info._Z21adaptSynapses_wrapperPbPjPfffS_jjj --------------------------
	.section	.nv.info._Z21adaptSynapses_wrapperPbPjPfffS_jjj,"",@"SHT_CUDA_INFO"
	.sectionflags	@""
	.align	4


	//----- nvinfo : EIATTR_CUDA_API_VERSION
	.align		4
        /*0000*/ 	.byte	0x04, 0x37
        /*0002*/ 	.short	(.L_49 - .L_48)
.L_48:
        /*0004*/ 	.word	0x00000082


	//----- nvinfo : EIATTR_KPARAM_INFO
	.align		4
.L_49:
        /*0008*/ 	.byte	0x04, 0x17
        /*000a*/ 	.short	(.L_51 - .L_50)
.L_50:
        /*000c*/ 	.word	0x00000000
        /*0010*/ 	.short	0x0008
        /*0012*/ 	.short	0x0030
        /*0014*/ 	.byte	0x00, 0xf0, 0x11, 0x00


	//----- nvinfo : EIATTR_KPARAM_INFO
	.align		4
.L_51:
        /*0018*/ 	.byte	0x04, 0x17
        /*001a*/ 	.short	(.L_53 - .L_52)
.L_52:
        /*001c*/ 	.word	0x00000000
        /*0020*/ 	.short	0x0007
        /*0022*/ 	.short	0x002c
        /*0024*/ 	.byte	0x00, 0xf0, 0x11, 0x00


	//----- nvinfo : EIATTR_KPARAM_INFO
	.align		4
.L_53:
        /*0028*/ 	.byte	0x04, 0x17
        /*002a*/ 	.short	(.L_55 - .L_54)
.L_54:
        /*002c*/ 	.word	0x00000000
        /*0030*/ 	.short	0x0006
        /*0032*/ 	.short	0x0028
        /*0034*/ 	.byte	0x00, 0xf0, 0x11, 0x00


	//----- nvinfo : EIATTR_KPARAM_INFO
	.align		4
.L_55:
        /*0038*/ 	.byte	0x04, 0x17
        /*003a*/ 	.short	(.L_57 - .L_56)
.L_56:
        /*003c*/ 	.word	0x00000000
        /*0040*/ 	.short	0x0005
        /*0042*/ 	.short	0x0020
        /*0044*/ 	.byte	0x00, 0xf5, 0x21, 0x00


	//----- nvinfo : EIATTR_KPARAM_INFO
	.align		4
.L_57:
        /*0048*/ 	.byte	0x04, 0x17
        /*004a*/ 	.short	(.L_59 - .L_58)
.L_58:
        /*004c*/ 	.word	0x00000000
        /*0050*/ 	.short	0x0004
        /*0052*/ 	.short	0x001c
        /*0054*/ 	.byte	0x00, 0xf0, 0x11, 0x00


	//----- nvinfo : EIATTR_KPARAM_INFO
	.align		4
.L_59:
        /*0058*/ 	.byte	0x04, 0x17
        /*005a*/ 	.short	(.L_61 - .L_60)
.L_60:
        /*005c*/ 	.word	0x00000000
        /*0060*/ 	.short	0x0003
        /*0062*/ 	.short	0x0018
        /*0064*/ 	.byte	0x00, 0xf0, 0x11, 0x00


	//----- nvinfo : EIATTR_KPARAM_INFO
	.align		4
.L_61:
        /*0068*/ 	.byte	0x04, 0x17
        /*006a*/ 	.short	(.L_63 - .L_62)
.L_62:
        /*006c*/ 	.word	0x00000000
        /*0070*/ 	.short	0x0002
        /*0072*/ 	.short	0x0010
        /*0074*/ 	.byte	0x00, 0xf5, 0x21, 0x00


	//----- nvinfo : EIATTR_KPARAM_INFO
	.align		4
.L_63:
        /*0078*/ 	.byte	0x04, 0x17
        /*007a*/ 	.short	(.L_65 - .L_64)
.L_64:
        /*007c*/ 	.word	0x00000000
        /*0080*/ 	.short	0x0001
        /*0082*/ 	.short	0x0008
        /*0084*/ 	.byte	0x00, 0xf5, 0x21, 0x00


	//----- nvinfo : EIATTR_KPARAM_INFO
	.align		4
.L_65:
        /*0088*/ 	.byte	0x04, 0x17
        /*008a*/ 	.short	(.L_67 - .L_66)
.L_66:
        /*008c*/ 	.word	0x00000000
        /*0090*/ 	.short	0x0000
        /*0092*/ 	.short	0x0000
        /*0094*/ 	.byte	0x00, 0xf5, 0x21, 0x00


	//----- nvinfo : EIATTR_SPARSE_MMA_MASK
	.align		4
.L_67:
        /*0098*/ 	.byte	0x03, 0x50
        /*009a*/ 	.short	0x0000


	//----- nvinfo : EIATTR_MAXREG_COUNT
	.align		4
        /*009c*/ 	.byte	0x03, 0x1b
        /*009e*/ 	.short	0x00ff


	//----- nvinfo : EIATTR_MERCURY_ISA_VERSION
	.align		4
        /*00a0*/ 	.byte	0x03, 0x5f
        /*00a2*/ 	.short	0x0101


	//----- nvinfo : EIATTR_VRC_CTA_INIT_COUNT
	.align		4
        /*00a4*/ 	.byte	0x02, 0x4a
	.zero		1
	.zero		1


	//----- nvinfo : EIATTR_EXIT_INSTR_OFFSETS
	.align		4
        /*00a8*/ 	.byte	0x04, 0x1c
        /*00aa*/ 	.short	(.L_69 - .L_68)


	//   ....[0]....
.L_68:
        /*00ac*/ 	.word	0x00000070


	//   ....[1]....
        /*00b0*/ 	.word	0x00000100


	//   ....[2]....
        /*00b4*/ 	.word	0x00000bd0


	//   ....[3]....
        /*00b8*/ 	.word	0x00001180


	//   ....[4]....
        /*00bc*/ 	.word	0x00001340


	//   ....[5]....
        /*00c0*/ 	.word	0x00001440


	//----- nvinfo : EIATTR_CRS_STACK_SIZE
	.align		4
.L_69:
        /*00c4*/ 	.byte	0x04, 0x1e
        /*00c6*/ 	.short	(.L_71 - .L_70)
.L_70:
        /*00c8*/ 	.word	0x00000000


	//----- nvinfo : EIATTR_CBANK_PARAM_SIZE
	.align		4
.L_71:
        /*00cc*/ 	.byte	0x03, 0x19
        /*00ce*/ 	.short	0x0034


	//----- nvinfo : EIATTR_PARAM_CBANK
	.align		4
        /*00d0*/ 	.byte	0x04, 0x0a
        /*00d2*/ 	.short	(.L_73 - .L_72)
	.align		4
.L_72:
        /*00d4*/ 	.word	index@(.nv.constant0._Z21adaptSynapses_wrapperPbPjPfffS_jjj)
        /*00d8*/ 	.short	0x0380
        /*00da*/ 	.short	0x0034


	//----- nvinfo : EIATTR_SW_WAR
	.align		4
.L_73:
        /*00dc*/ 	.byte	0x04, 0x36
        /*00de*/ 	.short	(.L_75 - .L_74)
.L_74:
        /*00e0*/ 	.word	0x00000008
.L_75:


//--------------------- .nv.info._Z22inhibitColumns_wrapperPjPbfj --------------------------
	.section	.nv.info._Z22inhibitColumns_wrapperPjPbfj,"",@"SHT_CUDA_INFO"
	.sectionflags	@""
	.align	4


	//----- nvinfo : EIATTR_CUDA_API_VERSION
	.align		4
        /*0000*/ 	.byte	0x04, 0x37
        /*0002*/ 	.short	(.L_77 - .L_76)
.L_76:
        /*0004*/ 	.word	0x00000082


	//----- nvinfo : EIATTR_KPARAM_INFO
	.align		4
.L_77:
        /*0008*/ 	.byte	0x04, 0x17
        /*000a*/ 	.short	(.L_79 - .L_78)
.L_78:
        /*000c*/ 	.word	0x00000000
        /*0010*/ 	.short	0x0003
        /*0012*/ 	.short	0x0014
        /*0014*/ 	.byte	0x00, 0xf0, 0x11, 0x00


	//----- nvinfo : EIATTR_KPARAM_INFO
	.align		4
.L_79:
        /*0018*/ 	.byte	0x04, 0x17
        /*001a*/ 	.short	(.L_81 - .L_80)
.L_80:
        /*001c*/ 	.word	0x00000000
        /*0020*/ 	.short	0x0002
        /*0022*/ 	.short	0x0010
        /*0024*/ 	.byte	0x00, 0xf0, 0x11, 0x00


	//----- nvinfo : EIATTR_KPARAM_INFO
	.align		4
.L_81:
        /*0028*/ 	.byte	0x04, 0x17
        /*002a*/ 	.short	(.L_83 - .L_82)
.L_82:
        /*002c*/ 	.word	0x00000000
        /*0030*/ 	.short	0x0001
        /*0032*/ 	.short	0x0008
        /*0034*/ 	.byte	0x00, 0xf5, 0x21, 0x00


	//----- nvinfo : EIATTR_KPARAM_INFO
	.align		4
.L_83:
        /*0038*/ 	.byte	0x04, 0x17
        /*003a*/ 	.short	(.L_85 - .L_84)
.L_84:
        /*003c*/ 	.word	0x00000000
        /*0040*/ 	.short	0x0000
        /*0042*/ 	.short	0x0000
        /*0044*/ 	.byte	0x00, 0xf5, 0x21, 0x00


	//----- nvinfo : EIATTR_SPARSE_MMA_MASK
	.align		4
.L_85:
        /*0048*/ 	.byte	0x03, 0x50
        /*004a*/ 	.short	0x0000


	//----- nvinfo : EIATTR_MAXREG_COUNT
	.align		4
        /*004c*/ 	.byte	0x03, 0x1b
        /*004e*/ 	.short	0x00ff


	//----- nvinfo : EIATTR_NUM_BARRIERS
	.align		4
        /*0050*/ 	.byte	0x02, 0x4c
        /*0052*/ 	.byte	0x01
	.zero		1


	//----- nvinfo : EIATTR_MERCURY_ISA_VERSION
	.align		4
        /*0054*/ 	.byte	0x03, 0x5f
        /*0056*/ 	.short	0x0101


	//----- nvinfo : EIATTR_VRC_CTA_INIT_COUNT
	.align		4
        /*0058*/ 	.byte	0x02, 0x4a
	.zero		1
	.zero		1


	//----- nvinfo : EIATTR_EXIT_INSTR_OFFSETS
	.align		4
        /*005c*/ 	.byte	0x04, 0x1c
        /*005e*/ 	.short	(.L_87 - .L_86)


	//   ....[0]....
.L_86:
        /*0060*/ 	.word	0x00000710


	//----- nvinfo : EIATTR_CBANK_PARAM_SIZE
	.align		4
.L_87:
        /*0064*/ 	.byte	0x03, 0x19
        /*0066*/ 	.short	0x0018


	//----- nvinfo : EIATTR_PARAM_CBANK
	.align		4
        /*0068*/ 	.byte	0x04, 0x0a
        /*006a*/ 	.short	(.L_89 - .L_88)
	.align		4
.L_88:
        /*006c*/ 	.word	index@(.nv.constant0._Z22inhibitColumns_wrapperPjPbfj)
        /*0070*/ 	.short	0x0380
        /*0072*/ 	.short	0x0018


	//----- nvinfo : EIATTR_SW_WAR
	.align		4
.L_89:
        /*0074*/ 	.byte	0x04, 0x36
        /*0076*/ 	.short	(.L_91 - .L_90)
.L_90:
        /*0078*/ 	.word	0x00000008
.L_91:


//--------------------- .nv.info._Z24calculateOverlap_wrapperPbPjPfS1_S0_fjjS0_j --------------------------
	.section	.nv.info._Z24calculateOverlap_wrapperPbPjPfS1_S0_fjjS0_j,"",@"SHT_CUDA_INFO"
	.sectionflags	@""
	.align	4


	//----- nvinfo : EIATTR_CUDA_API_VERSION
	.align		4
        /*0000*/ 	.byte	0x04, 0x37
        /*0002*/ 	.short	(.L_93 - .L_92)
.L_92:
        /*0004*/ 	.word	0x00000082


	//----- nvinfo : EIATTR_KPARAM_INFO
	.align		4
.L_93:
        /*0008*/ 	.byte	0x04, 0x17
        /*000a*/ 	.short	(.L_95 - .L_94)
.L_94:
        /*000c*/ 	.word	0x00000000
        /*0010*/ 	.short	0x0009
        /*0012*/ 	.short	0x0040
        /*0014*/ 	.byte	0x00, 0xf0, 0x11, 0x00


	//----- nvinfo : EIATTR_KPARAM_INFO
	.align		4
.L_95:
        /*0018*/ 	.byte	0x04, 0x17
        /*001a*/ 	.short	(.L_97 - .L_96)
.L_96:
        /*001c*/ 	.word	0x00000000
        /*0020*/ 	.short	0x0008
        /*0022*/ 	.short	0x0038
        /*0024*/ 	.byte	0x00, 0xf5, 0x21, 0x00


	//----- nvinfo : EIATTR_KPARAM_INFO
	.align		4
.L_97:
        /*0028*/ 	.byte	0x04, 0x17
        /*002a*/ 	.short	(.L_99 - .L_98)
.L_98:
        /*002c*/ 	.word	0x00000000
        /*0030*/ 	.short	0x0007
        /*0032*/ 	.short	0x0030
        /*0034*/ 	.byte	0x00, 0xf0, 0x11, 0x00


	//----- nvinfo : EIATTR_KPARAM_INFO
	.align		4
.L_99:
        /*0038*/ 	.byte	0x04, 0x17
        /*003a*/ 	.short	(.L_101 - .L_100)
.L_100:
        /*003c*/ 	.word	0x00000000
        /*0040*/ 	.short	0x0006
        /*0042*/ 	.short	0x002c
        /*0044*/ 	.byte	0x00, 0xf0, 0x11, 0x00


	//----- nvinfo : EIATTR_KPARAM_INFO
	.align		4
.L_101:
        /*0048*/ 	.byte	0x04, 0x17
        /*004a*/ 	.short	(.L_103 - .L_102)
.L_102:
        /*004c*/ 	.word	0x00000000
        /*0050*/ 	.short	0x0005
        /*0052*/ 	.short	0x0028
        /*0054*/ 	.byte	0x00, 0xf0, 0x11, 0x00


	//----- nvinfo : EIATTR_KPARAM_INFO
	.align		4
.L_103:
        /*0058*/ 	.byte	0x04, 0x17
        /*005a*/ 	.short	(.L_105 - .L_104)
.L_104:
        /*005c*/ 	.word	0x00000000
        /*0060*/ 	.short	0x0004
        /*0062*/ 	.short	0x0020
        /*0064*/ 	.byte	0x00, 0xf5, 0x21, 0x00


	//----- nvinfo : EIATTR_KPARAM_INFO
	.align		4
.L_105:
        /*0068*/ 	.byte	0x04, 0x17
        /*006a*/ 	.short	(.L_107 - .L_106)
.L_106:
        /*006c*/ 	.word	0x00000000
        /*0070*/ 	.short	0x0003
        /*0072*/ 	.short	0x0018
        /*0074*/ 	.byte	0x00, 0xf5, 0x21, 0x00


	//----- nvinfo : EIATTR_KPARAM_INFO
	.align		4
.L_107:
        /*0078*/ 	.byte	0x04, 0x17
        /*007a*/ 	.short	(.L_109 - .L_108)
.L_108:
        /*007c*/ 	.word	0x00000000
        /*0080*/ 	.short	0x0002
        /*0082*/ 	.short	0x0010
        /*0084*/ 	.byte	0x00, 0xf5, 0x21, 0x00


	//----- nvinfo : EIATTR_KPARAM_INFO
	.align		4
.L_109:
        /*0088*/ 	.byte	0x04, 0x17
        /*008a*/ 	.short	(.L_111 - .L_110)
.L_110:
        /*008c*/ 	.word	0x00000000
        /*0090*/ 	.short	0x0001
        /*0092*/ 	.short	0x0008
        /*0094*/ 	.byte	0x00, 0xf5, 0x21, 0x00


	//----- nvinfo : EIATTR_KPARAM_INFO
	.align		4
.L_111:
        /*0098*/ 	.byte	0x04, 0x17
        /*009a*/ 	.short	(.L_113 - .L_112)
.L_112:
        /*009c*/ 	.word	0x00000000
        /*00a0*/ 	.short	0x0000
        /*00a2*/ 	.short	0x0000
        /*00a4*/ 	.byte	0x00, 0xf5, 0x21, 0x00


	//----- nvinfo : EIATTR_SPARSE_MMA_MASK
	.align		4
.L_113:
        /*00a8*/ 	.byte	0x03, 0x50
        /*00aa*/ 	.short	0x0000


	//----- nvinfo : EIATTR_MAXREG_COUNT
	.align		4
        /*00ac*/ 	.byte	0x03, 0x1b
        /*00ae*/ 	.short	0x00ff


	//----- nvinfo : EIATTR_NUM_BARRIERS
	.align		4
        /*00b0*/ 	.byte	0x02, 0x4c
        /*00b2*/ 	.byte	0x01
	.zero		1


	//----- nvinfo : EIATTR_MERCURY_ISA_VERSION
	.align		4
        /*00b4*/ 	.byte	0x03, 0x5f
        /*00b6*/ 	.short	0x0101


	//----- nvinfo : EIATTR_VRC_CTA_INIT_COUNT
	.align		4
        /*00b8*/ 	.byte	0x02, 0x4a
	.zero		1
	.zero		1


	//----- nvinfo : EIATTR_EXIT_INSTR_OFFSETS
	.align		4
        /*00bc*/ 	.byte	0x04, 0x1c
        /*00be*/ 	.short	(.L_115 - .L_114)


	//   ....[0]....
.L_114:
        /*00c0*/ 	.word	0x00001350


	//   ....[1]....
        /*00c4*/ 	.word	0x000013a0


	//----- nvinfo : EIATTR_CRS_STACK_SIZE
	.align		4
.L_115:
        /*00c8*/ 	.byte	0x04, 0x1e
        /*00ca*/ 	.short	(.L_117 - .L_116)
.L_116:
        /*00cc*/ 	.word	0x00000000


	//----- nvinfo : EIATTR_CBANK_PARAM_SIZE
	.align		4
.L_117:
        /*00d0*/ 	.byte	0x03, 0x19
        /*00d2*/ 	.short	0x0044


	//----- nvinfo : EIATTR_PARAM_CBANK
	.align		4
        /*00d4*/ 	.byte	0x04, 0x0a
        /*00d6*/ 	.short	(.L_119 - .L_118)
	.align		4
.L_118:
        /*00d8*/ 	.word	index@(.nv.constant0._Z24calculateOverlap_wrapperPbPjPfS1_S0_fjjS0_j)
        /*00dc*/ 	.short	0x0380
        /*00de*/ 	.short	0x0044


	//----- nvinfo : EIATTR_SW_WAR
	.align		4
.L_119:
        /*00e0*/ 	.byte	0x04, 0x36
        /*00e2*/ 	.short	(.L_121 - .L_120)
.L_120:
        /*00e4*/ 	.word	0x00000008
.L_121:


//--------------------- .nv.info._Z7computeP4argsPv --------------------------
	.section	.nv.info._Z7computeP4argsPv,"",@"SHT_CUDA_INFO"
	.sectionflags	@""
	.align	4


	//----- nvinfo : EIATTR_CUDA_API_VERSION
	.align		4
        /*0000*/ 	.byte	0x04, 0x37
        /*0002*/ 	.short	(.L_123 - .L_122)
.L_122:
        /*0004*/ 	.word	0x00000082


	//----- nvinfo : EIATTR_KPARAM_INFO
	.align		4
.L_123:
        /*0008*/ 	.byte	0x04, 0x17
        /*000a*/ 	.short	(.L_125 - .L_124)
.L_124:
        /*000c*/ 	.word	0x00000000
        /*0010*/ 	.short	0x0001
        /*0012*/ 	.short	0x0008
        /*0014*/ 	.byte	0x00, 0xf5, 0x21, 0x00


	//----- nvinfo : EIATTR_KPARAM_INFO
	.align		4
.L_125:
        /*0018*/ 	.byte	0x04, 0x17
        /*001a*/ 	.short	(.L_127 - .L_126)
.L_126:
        /*001c*/ 	.word	0x00000000
        /*0020*/ 	.short	0x0000
        /*0022*/ 	.short	0x0000
        /*0024*/ 	.byte	0x00, 0xf5, 0x21, 0x00


	//----- nvinfo : EIATTR_SPARSE_MMA_MASK
	.align		4
.L_127:
        /*0028*/ 	.byte	0x03, 0x50
        /*002a*/ 	.short	0x0000


	//----- nvinfo : EIATTR_MAXREG_COUNT
	.align		4
        /*002c*/ 	.byte	0x03, 0x1b
        /*002e*/ 	.short	0x00ff


	//----- nvinfo : EIATTR_NUM_BARRIERS
	.align		4
        /*0030*/ 	.byte	0x02, 0x4c
        /*0032*/ 	.byte	0x01
	.zero		1


	//----- nvinfo : EIATTR_MERCURY_ISA_VERSION
	.align		4
        /*0034*/ 	.byte	0x03, 0x5f
        /*0036*/ 	.short	0x0101


	//----- nvinfo : EIATTR_VRC_CTA_INIT_COUNT
	.align		4
        /*0038*/ 	.byte	0x02, 0x4a
	.zero		1
	.zero		1


	//----- nvinfo : EIATTR_EXIT_INSTR_OFFSETS
	.align		4
        /*003c*/ 	.byte	0x04, 0x1c
        /*003e*/ 	.short	(.L_129 - .L_128)


	//   ....[0]....
.L_128:
        /*0040*/ 	.word	0x00003b90


	//   ....[1]....
        /*0044*/ 	.word	0x000044a0


	//   ....[2]....
        /*0048*/ 	.word	0x000044d0


	//----- nvinfo : EIATTR_CRS_STACK_SIZE
	.align		4
.L_129:
        /*004c*/ 	.byte	0x04, 0x1e
        /*004e*/ 	.short	(.L_131 - .L_130)
.L_130:
        /*0050*/ 	.word	0x00000000


	//----- nvinfo : EIATTR_CBANK_PARAM_SIZE
	.align		4
.L_131:
        /*0054*/ 	.byte	0x03, 0x19
        /*0056*/ 	.short	0x0010


	//----- nvinfo : EIATTR_PARAM_CBANK
	.align		4
        /*0058*/ 	.byte	0x04, 0x0a
        /*005a*/ 	.short	(.L_133 - .L_132)
	.align		4
.L_132:
        /*005c*/ 	.word	index@(.nv.constant0._Z7computeP4argsPv)
        /*0060*/ 	.short	0x0380
        /*0062*/ 	.short	0x0010


	//----- nvinfo : EIATTR_SW_WAR
	.align		4
.L_133:
        /*0064*/ 	.byte	0x04, 0x36
        /*0066*/ 	.short	(.L_135 - .L_134)
.L_134:
        /*0068*/ 	.word	0x00000008
.L_135:


//--------------------- .nv.callgraph             --------------------------
	.section	.nv.callgraph,"",@"SHT_CUDA_CALLGRAPH"
	.align	4
	.sectionentsize	8
	.align		4
        /*0000*/ 	.word	0x00000000
	.align		4
        /*0004*/ 	.word	0xffffffff
	.align		4
        /*0008*/ 	.word	0x00000000
	.align		4
        /*000c*/ 	.word	0xfffffffe
	.align		4
        /*0010*/ 	.word	0x00000000
	.align		4
        /*0014*/ 	.word	0xfffffffd
	.align		4
        /*0018*/ 	.word	0x00000000
	.align		4
        /*001c*/ 	.word	0xfffffffc


//--------------------- .text._Z23averageActivity_wrapperPbPf --------------------------
	.section	.text._Z23averageActivity_wrapperPbPf,"ax",@progbits
	.align	128
        .global         _Z23averageActivity_wrapperPbPf
        .type           _Z23averageActivity_wrapperPbPf,@function
        .size           _Z23averageActivity_wrapperPbPf,(.L_x_136 - _Z23averageActivity_wrapperPbPf)
        .other          _Z23averageActivity_wrapperPbPf,@"STO_CUDA_ENTRY STV_DEFAULT"
_Z23averageActivity_wrapperPbPf:
.text._Z23averageActivity_wrapperPbPf:
[----:B------:R-:W-:Y:S01]  /*0000*/  LDC R1, c[0x0][0x37c] ;  /* 0x0000df00ff017b82 */ /* 0x000fe20000000800 */
[----:B------:R-:W0:Y:S01]  /*0010*/  S2R R2, SR_TID.X ;  /* 0x0000000000027919 */ /* 0x000e220000002100 */
[----:B------:R-:W0:Y:S01]  /*0020*/  LDCU.64 UR4, c[0x0][0x380] ;  /* 0x00007000ff0477ac */ /* 0x000e220008000a00 */
[----:B------:R-:W1:Y:S01]  /*0030*/  LDCU.64 UR6, c[0x0][0x358] ;  /* 0x00006b00ff0677ac */ /* 0x000e620008000a00 */
[----:B0-----:R-:W-:-:S05]  /*0040*/  IADD3 R6, P0, PT, R2, UR4, RZ ;  /* 0x0000000402067c10 */ /* 0x001fca000ff1e0ff */
[----:B------:R-:W-:-:S05]  /*0050*/  IMAD.X R7, RZ, RZ, UR5, P0 ;  /* 0x00000005ff077e24 */ /* 0x000fca00080e06ff */
[----:B-1----:R-:W2:Y:S01]  /*0060*/  LDG.E.S8 R6, desc[UR6][R6.64] ;  /* 0x0000000606067981 */ /* 0x002ea2000c1e1300 */
[----:B------:R-:W0:Y:S01]  /*0070*/  S2UR UR5, SR_CgaCtaId ;  /* 0x00000000000579c3 */ /* 0x000e220000008800 */
[----:B------:R-:W-:-:S07]  /*0080*/  UMOV UR4, 0x400 ;  /* 0x0000040000047882 */ /* 0x000fce0000000000 */
[----:B------:R-:W1:Y:S01]  /*0090*/  LDC R5, c[0x0][0x360] ;  /* 0x0000d800ff057b82 */ /* 0x000e620000000800 */
[----:B0-----:R-:W-:-:S06]  /*00a0*/  ULEA UR4, UR5, UR4, 0x18 ;  /* 0x0000000405047291 */ /* 0x001fcc000f8ec0ff */
[----:B------:R-:W-:Y:S02]  /*00b0*/  LEA R4, R2, UR4, 0x2 ;  /* 0x0000000402047c11 */ /* 0x000fe4000f8e10ff */
[----:B-1----:R-:W-:Y:S01]  /*00c0*/  ISETP.GE.U32.AND P0, PT, R5, 0x200, PT ;  /* 0x000002000500780c */ /* 0x002fe20003f06070 */
[----:B--2---:R-:W0:Y:S02]  /*00d0*/  I2F.S16 R3, R6 ;  /* 0x0000000600037306 */ /* 0x004e240000101400 */
[----:B0-----:R0:W-:Y:S10]  /*00e0*/  STS [R4], R3 ;  /* 0x0000000304007388 */ /* 0x0011f40000000800 */
[----:B------:R-:W-:Y:S05]  /*00f0*/  @!P0 BRA `(.L_x_0) ;  /* 0x0000000000188947 */ /* 0x000fea0003800000 */
[----:B------:R-:W-:-:S13]  /*0100*/  ISETP.GT.U32.AND P0, PT, R2, 0xff, PT ;  /* 0x000000ff0200780c */ /* 0x000fda0003f04070 */
[----:B------:R-:W0:Y:S02]  /*0110*/  @!P0 LDS R0, [R4+0x400] ;  /* 0x0004000004008984 */ /* 0x000e240000000800 */
[----:B0-----:R-:W-:-:S05]  /*0120*/  @!P0 FADD R3, R3, R0 ;  /* 0x0000000003038221 */ /* 0x001fca0000000000 */
[----:B------:R1:W-:Y:S01]  /*0130*/  @!P0 STS [R4], R3 ;  /* 0x0000000304008388 */ /* 0x0003e20000000800 */
[----:B------:R-:W-:Y:S06]  /*0140*/  BAR.SYNC.DEFER_BLOCKING 0x0 ;  /* 0x0000000000007b1d */ /* 0x000fec0000010000 */
[----:B------:R-:W-:Y:S05]  /*0150*/  BRA `(.L_x_1) ;  /* 0x0000000000087947 */ /* 0x000fea0003800000 */
.L_x_0:
[----:B------:R-:W-:-:S13]  /*0160*/  ISETP.GE.U32.AND P0, PT, R5, 0x100, PT ;  /* 0x000001000500780c */ /* 0x000fda0003f06070 */
[----:B------:R-:W-:Y:S05]  /*0170*/  @!P0 BRA `(.L_x_2) ;  /* 0x00000000001c8947 */ /* 0x000fea0003800000 */
.L_x_1:
[----:B------:R-:W-:-:S13]  /*0180*/  ISETP.GT.U32.AND P0, PT, R2, 0x7f, PT ;  /* 0x0000007f0200780c */ /* 0x000fda0003f04070 */
[----:B------:R-:W-:Y:S04]  /*0190*/  @!P0 LDS R0, [R4+0x200] ;  /* 0x0002000004008984 */ /* 0x000fe80000000800 */
[----:B01----:R-:W0:Y:S02]  /*01a0*/  @!P0 LDS R3, [R4] ;  /* 0x0000000004038984 */ /* 0x003e240000000800 */
[----:B0-----:R-:W-:-:S05]  /*01b0*/  @!P0 FADD R3, R0, R3 ;  /* 0x0000000300038221 */ /* 0x001fca0000000000 */
[----:B------:R1:W-:Y:S01]  /*01c0*/  @!P0 STS [R4], R3 ;  /* 0x0000000304008388 */ /* 0x0003e20000000800 */
[----:B------:R-:W-:Y:S06]  /*01d0*/  BAR.SYNC.DEFER_BLOCKING 0x0 ;  /* 0x0000000000007b1d */ /* 0x000fec0000010000 */
[----:B------:R-:W-:Y:S05]  /*01e0*/  BRA `(.L_x_3) ;  /* 0x0000000000087947 */ /* 0x000fea0003800000 */
.L_x_2:
[----:B------:R-:W-:-:S13]  /*01f0*/  ISETP.GE.U32.AND P0, PT, R5, 0x80, PT ;  /* 0x000000800500780c */ /* 0x000fda0003f06070 */
[----:B------:R-:W-:Y:S05]  /*0200*/  @!P0 BRA `(.L_x_4) ;  /* 0x0000000000188947 */ /* 0x000fea0003800000 */
.L_x_3:
[----:B------:R-:W-:-:S13]  /*0210*/  ISETP.GT.U32.AND P0, PT, R2, 0x3f, PT ;  /* 0x0000003f0200780c */ /* 0x000fda0003f04070 */
[----:B------:R-:W-:Y:S04]  /*0220*/  @!P0 LDS R0, [R4+0x100] ;  /* 0x0001000004008984 */ /* 0x000fe80000000800 */
[----:B01----:R-:W0:Y:S02]  /*0230*/  @!P0 LDS R3, [R4] ;  /* 0x0000000004038984 */ /* 0x003e240000000800 */
[----:B0-----:R-:W-:-:S05]  /*0240*/  @!P0 FADD R3, R0, R3 ;  /* 0x0000000300038221 */ /* 0x001fca0000000000 */
[----:B------:R1:W-:Y:S01]  /*0250*/  @!P0 STS [R4], R3 ;  /* 0x0000000304008388 */ /* 0x0003e20000000800 */
[----:B------:R-:W-:Y:S06]  /*0260*/  BAR.SYNC.DEFER_BLOCKING 0x0 ;  /* 0x0000000000007b1d */ /* 0x000fec0000010000 */
.L_x_4:
[----:B------:R-:W-:Y:S01]  /*0270*/  ISETP.GT.U32.AND P0, PT, R2, 0x1f, PT ;  /* 0x0000001f0200780c */ /* 0x000fe20003f04070 */
[----:B------:R-:W-:-:S12]  /*0280*/  BSSY.RECONVERGENT B0, `(.L_x_5) ;  /* 0x0000026000007945 */ /* 0x000fd80003800200 */
[----:B------:R-:W-:Y:S05]  /*0290*/  @P0 BRA `(.L_x_6) ;  /* 0x0000000000900947 */ /* 0x000fea0003800000 */
[----:B------:R-:W-:-:S13]  /*02a0*/  ISETP.GE.U32.AND P0, PT, R5, 0x40, PT ;  /* 0x000000400500780c */ /* 0x000fda0003f06070 */
[----:B------:R-:W-:Y:S04]  /*02b0*/  @P0 LDS R0, [R4+0x80] ;  /* 0x0000800004000984 */ /* 0x000fe80000000800 */
[----:B01----:R-:W0:Y:S02]  /*02c0*/  @P0 LDS R3, [R4] ;  /* 0x0000000004030984 */ /* 0x003e240000000800 */
[----:B0-----:R-:W-:Y:S01]  /*02d0*/  @P0 FADD R0, R0, R3 ;  /* 0x0000000300000221 */ /* 0x001fe20000000000 */
[----:B------:R-:W-:Y:S06]  /*02e0*/  @P0 BRA `(.L_x_7) ;  /* 0x00000000000c0947 */ /* 0x000fec0003800000 */
[----:B------:R-:W-:-:S13]  /*02f0*/  ISETP.GE.U32.AND P0, PT, R5, 0x20, PT ;  /* 0x000000200500780c */ /* 0x000fda0003f06070 */
[----:B------:R-:W-:Y:S05]  /*0300*/  @!P0 BRA `(.L_x_8) ;  /* 0x0000000000148947 */ /* 0x000fea0003800000 */
[----:B------:R0:W1:Y:S02]  /*0310*/  LDS R0, [R4] ;  /* 0x0000000004007984 */ /* 0x0000640000000800 */
.L_x_7:
[----:B------:R-:W1:Y:S02]  /*0320*/  LDS R3, [R4+0x40] ;  /* 0x0000400004037984 */ /* 0x000e640000000800 */
[----:B-1----:R-:W-:-:S05]  /*0330*/  FADD R3, R3, R0 ;  /* 0x0000000003037221 */ /* 0x002fca0000000000 */
[----:B------:R2:W-:Y:S01]  /*0340*/  STS [R4], R3 ;  /* 0x0000000304007388 */ /* 0x0005e20000000800 */
[----:B------:R-:W-:Y:S05]  /*0350*/  BRA `(.L_x_9) ;  /* 0x00000000000c7947 */ /* 0x000fea0003800000 */
.L_x_8:
[----:B------:R-:W-:-:S13]  /*0360*/  ISETP.GE.U32.AND P0, PT, R5, 0x10, PT ;  /* 0x000000100500780c */ /* 0x000fda0003f06070 */
[----:B------:R-:W-:Y:S05]  /*0370*/  @!P0 BRA `(.L_x_10) ;  /* 0x0000000000108947 */ /* 0x000fea0003800000 */
[----:B------:R0:W1:Y:S02]  /*0380*/  LDS R3, [R4] ;  /* 0x0000000004037984 */ /* 0x0000640000000800 */
.L_x_9:
[----:B------:R-:W1:Y:S02]  /*0390*/  LDS R0, [R4+0x20] ;  /* 0x0000200004007984 */ /* 0x000e640000000800 */
[----:B-1----:R-:W-:Y:S01]  /*03a0*/  FADD R0, R0, R3 ;  /* 0x0000000300007221 */ /* 0x002fe20000000000 */
[----:B------:R-:W-:Y:S06]  /*03b0*/  BRA `(.L_x_11) ;  /* 0x00000000000c7947 */ /* 0x000fec0003800000 */
.L_x_10:
[----:B------:R-:W-:-:S13]  /*03c0*/  ISETP.GE.U32.AND P0, PT, R5, 0x8, PT ;  /* 0x000000080500780c */ /* 0x000fda0003f06070 */
[----:B------:R-:W-:Y:S05]  /*03d0*/  @!P0 BRA `(.L_x_12) ;  /* 0x0000000000108947 */ /* 0x000fea0003800000 */
[----:B------:R0:W1:Y:S02]  /*03e0*/  LDS R0, [R4] ;  /* 0x0000000004007984 */ /* 0x0000640000000800 */
.L_x_11:
[----:B--2---:R-:W1:Y:S02]  /*03f0*/  LDS R3, [R4+0x10] ;  /* 0x0000100004037984 */ /* 0x004e640000000800 */
[----:B-1----:R-:W-:Y:S01]  /*0400*/  FADD R0, R3, R0 ;  /* 0x0000000003007221 */ /* 0x002fe20000000000 */
[----:B------:R-:W-:Y:S06]  /*0410*/  BRA `(.L_x_13) ;  /* 0x00000000000c7947 */ /* 0x000fec0003800000 */
.L_x_12:
[----:B------:R-:W-:-:S13]  /*0420*/  ISETP.GE.U32.AND P0, PT, R5, 0x4, PT ;  /* 0x000000040500780c */ /* 0x000fda0003f06070 */
[----:B------:R-:W-:Y:S05]  /*0430*/  @!P0 BRA `(.L_x_14) ;  /* 0x0000000000108947 */ /* 0x000fea0003800000 */
[----:B------:R0:W1:Y:S02]  /*0440*/  LDS R0, [R4] ;  /* 0x0000000004007984 */ /* 0x0000640000000800 */
.L_x_13:
[----:B------:R-:W1:Y:S02]  /*0450*/  LDS R3, [R4+0x8] ;  /* 0x0000080004037984 */ /* 0x000e640000000800 */
[----:B-1----:R-:W-:Y:S01]  /*0460*/  FADD R0, R3, R0 ;  /* 0x0000000003007221 */ /* 0x002fe20000000000 */
[----:B------:R-:W-:Y:S06]  /*0470*/  BRA `(.L_x_15) ;  /* 0x00000000000c7947 */ /* 0x000fec0003800000 */
.L_x_14:
[----:B------:R-:W-:-:S13]  /*0480*/  ISETP.GE.U32.AND P0, PT, R5, 0x2, PT ;  /* 0x000000020500780c */ /* 0x000fda0003f06070 */
[----:B------:R-:W-:Y:S05]  /*0490*/  @!P0 BRA `(.L_x_6) ;  /* 0x0000000000108947 */ /* 0x000fea0003800000 */
[----:B------:R0:W1:Y:S02]  /*04a0*/  LDS R0, [R4] ;  /* 0x0000000004007984 */ /* 0x0000640000000800 */
.L_x_15:
[----:B------:R-:W1:Y:S02]  /*04b0*/  LDS R3, [R4+0x4] ;  /* 0x0000040004037984 */ /* 0x000e640000000800 */
[----:B-1----:R-:W-:-:S05]  /*04c0*/  FADD R3, R3, R0 ;  /* 0x0000000003037221 */ /* 0x002fca0000000000 */
[----:B------:R2:W-:Y:S02]  /*04d0*/  STS [R4], R3 ;  /* 0x0000000304007388 */ /* 0x0005e40000000800 */
.L_x_6:
[----:B------:R-:W-:Y:S05]  /*04e0*/  BSYNC.RECONVERGENT B0 ;  /* 0x0000000000007941 */ /* 0x000fea0003800200 */
.L_x_5:
[----:B------:R-:W-:Y:S01]  /*04f0*/  BAR.SYNC.DEFER_BLOCKING 0x0 ;  /* 0x0000000000007b1d */ /* 0x000fe20000010000 */
[----:B012---:R-:W-:-:S05]  /*0500*/  I2FP.F32.U32 R3, R5 ;  /* 0x0000000500037245 */ /* 0x007fca0000201000 */
[----:B------:R-:W0:Y:S02]  /*0510*/  MUFU.RCP R6, R3 ;  /* 0x0000000300067308 */ /* 0x000e240000001000 */
[----:B0-----:R-:W-:Y:S01]  /*0520*/  FFMA R5, -R3, R6, 1 ;  /* 0x3f80000003057423 */ /* 0x001fe20000000106 */
[----:B------:R-:W0:Y:S03]  /*0530*/  LDS R0, [UR4] ;  /* 0x00000004ff007984 */ /* 0x000e260008000800 */
[----:B------:R-:W-:Y:S02]  /*0540*/  FFMA R5, R6, R5, R6 ;  /* 0x0000000506057223 */ /* 0x000fe40000000006 */
[----:B0-----:R-:W0:Y:S02]  /*0550*/  FCHK P0, R0, R3 ;  /* 0x0000000300007302 */ /* 0x001e240000000000 */
[----:B------:R-:W-:-:S04]  /*0560*/  FFMA R6, R0, R5, RZ ;  /* 0x0000000500067223 */ /* 0x000fc800000000ff */
[----:B------:R-:W-:-:S04]  /*0570*/  FFMA R7, -R3, R6, R0 ;  /* 0x0000000603077223 */ /* 0x000fc80000000100 */
[----:B------:R-:W-:Y:S01]  /*0580*/  FFMA R5, R5, R7, R6 ;  /* 0x0000000705057223 */ /* 0x000fe20000000006 */
[----:B0-----:R-:W-:Y:S06]  /*0590*/  @!P0 BRA `(.L_x_16) ;  /* 0x00000000000c8947 */ /* 0x001fec0003800000 */
[----:B------:R-:W-:-:S07]  /*05a0*/  MOV R6, 0x5c0 ;  /* 0x000005c000067802 */ /* 0x000fce0000000f00 */
[----:B------:R-:W-:Y:S05]  /*05b0*/  CALL.REL.NOINC `($__internal_0_$__cuda_sm3x_div_rn_noftz_f32_slowpath) ;  /* 0x0000000000187944 */ /* 0x000fea0003c00000 */
[----:B------:R-:W-:-:S07]  /*05c0*/  IMAD.MOV.U32 R5, RZ, RZ, R0 ;  /* 0x000000ffff057224 */ /* 0x000fce00078e0000 */
.L_x_16:
[----:B------:R-:W0:Y:S01]  /*05d0*/  LDC.64 R6, c[0x0][0x388] ;  /* 0x0000e200ff067b82 */ /* 0x000e220000000a00 */
[----:B------:R-:W-:Y:S01]  /*05e0*/  STS [R4], R5 ;  /* 0x0000000504007388 */ /* 0x000fe20000000800 */
[----:B0-----:R-:W-:-:S05]  /*05f0*/  IMAD.WIDE.U32 R2, R2, 0x4, R6 ;  /* 0x0000000402027825 */ /* 0x001fca00078e0006 */
[----:B------:R-:W-:Y:S01]  /*0600*/  STG.E desc[UR6][R2.64], R5 ;  /* 0x0000000502007986 */ /* 0x000fe2000c101906 */
[----:B------:R-:W-:Y:S05]  /*0610*/  EXIT ;  /* 0x000000000000794d */ /* 0x000fea0003800000 */
        .weak           $__internal_0_$__cuda_sm3x_div_rn_noftz_f32_slowpath
        .type           $__internal_0_$__cuda_sm3x_div_rn_noftz_f32_slowpath,@function
        .size           $__internal_0_$__cuda_sm3x_div_rn_noftz_f32_slowpath,(.L_x_136 - $__internal_0_$__cuda_sm3x_div_rn_noftz_f32_slowpath)
$__internal_0_$__cuda_sm3x_div_rn_noftz_f32_slowpath:
[--C-:B------:R-:W-:Y:S01]  /*0620*/  SHF.R.U32.HI R7, RZ, 0x17, R3.reuse ;  /* 0x00000017ff077819 */ /* 0x100fe20000011603 */
[--C-:B------:R-:W-:Y:S01]  /*0630*/  IMAD.MOV.U32 R8, RZ, RZ, R0.reuse ;  /* 0x000000ffff087224 */ /* 0x100fe200078e0000 */
[----:B------:R-:W-:Y:S01]  /*0640*/  SHF.R.U32.HI R5, RZ, 0x17, R0 ;  /* 0x00000017ff057819 */ /* 0x000fe20000011600 */
[----:B------:R-:W-:Y:S01]  /*0650*/  IMAD.MOV.U32 R9, RZ, RZ, R3 ;  /* 0x000000ffff097224 */ /* 0x000fe200078e0003 */
[----:B------:R-:W-:Y:S02]  /*0660*/  LOP3.LUT R7, R7, 0xff, RZ, 0xc0, !PT ;  /* 0x000000ff07077812 */ /* 0x000fe400078ec0ff */
[----:B------:R-:W-:-:S03]  /*0670*/  LOP3.LUT R5, R5, 0xff, RZ, 0xc0, !PT ;  /* 0x000000ff05057812 */ /* 0x000fc600078ec0ff */
[----:B------:R-:W-:Y:S02]  /*0680*/  VIADD R12, R7, 0xffffffff ;  /* 0xffffffff070c7836 */ /* 0x000fe40000000000 */
[----:B------:R-:W-:-:S03]  /*0690*/  VIADD R11, R5, 0xffffffff ;  /* 0xffffffff050b7836 */ /* 0x000fc60000000000 */
[----:B------:R-:W-:-:S04]  /*06a0*/  ISETP.GT.U32.AND P0, PT, R12, 0xfd, PT ;  /* 0x000000fd0c00780c */ /* 0x000fc80003f04070 */
[----:B------:R-:W-:-:S13]  /*06b0*/  ISETP.GT.U32.OR P0, PT, R11, 0xfd, P0 ;  /* 0x000000fd0b00780c */ /* 0x000fda0000704470 */
[----:B------:R-:W-:Y:S01]  /*06c0*/  @!P0 IMAD.MOV.U32 R10, RZ, RZ, RZ ;  /* 0x000000ffff0a8224 */ /* 0x000fe200078e00ff */
[----:B------:R-:W-:Y:S06]  /*06d0*/  @!P0 BRA `(.L_x_17) ;  /* 0x00000000005c8947 */ /* 0x000fec0003800000 */
[----:B------:R-:W-:Y:S02]  /*06e0*/  FSETP.GTU.FTZ.AND P0, PT, |R0|, +INF , PT ;  /* 0x7f8000000000780b */ /* 0x000fe40003f1c200 */
[----:B------:R-:W-:-:S04]  /*06f0*/  FSETP.GTU.FTZ.AND P1, PT, |R3|, +INF , PT ;  /* 0x7f8000000300780b */ /* 0x000fc80003f3c200 */
[----:B------:R-:W-:-:S13]  /*0700*/  PLOP3.LUT P0, PT, P0, P1, PT, 0xf8, 0x8f ;  /* 0x00000000008f781c */ /* 0x000fda0000703f70 */
[----:B------:R-:W-:Y:S05]  /*0710*/  @P0 BRA `(.L_x_18) ;  /* 0x0000000400440947 */ /* 0x000fea0003800000 */
[----:B------:R-:W-:-:S13]  /*0720*/  LOP3.LUT P0, RZ, R9, 0x7fffffff, R8, 0xc8, !PT ;  /* 0x7fffffff09ff7812 */ /* 0x000fda000780c808 */
[----:B------:R-:W-:Y:S05]  /*0730*/  @!P0 BRA `(.L_x_19) ;  /* 0x0000000400348947 */ /* 0x000fea0003800000 */
[C---:B------:R-:W-:Y:S02]  /*0740*/  FSETP.NEU.FTZ.AND P2, PT, |R0|.reuse, +INF , PT ;  /* 0x7f8000000000780b */ /* 0x040fe40003f5d200 */
[----:B------:R-:W-:Y:S02]  /*0750*/  FSETP.NEU.FTZ.AND P1, PT, |R3|, +INF , PT ;  /* 0x7f8000000300780b */ /* 0x000fe40003f3d200 */
[----:B------:R-:W-:-:S11]  /*0760*/  FSETP.NEU.FTZ.AND P0, PT, |R0|, +INF , PT ;  /* 0x7f8000000000780b */ /* 0x000fd60003f1d200 */
[----:B------:R-:W-:Y:S05]  /*0770*/  @!P1 BRA !P2, `(.L_x_19) ;  /* 0x0000000400249947 */ /* 0x000fea0005000000 */
[----:B------:R-:W-:-:S04]  /*0780*/  LOP3.LUT P2, RZ, R8, 0x7fffffff, RZ, 0xc0, !PT ;  /* 0x7fffffff08ff7812 */ /* 0x000fc8000784c0ff */
[----:B------:R-:W-:-:S13]  /*0790*/  PLOP3.LUT P1, PT, P1, P2, PT, 0x2f, 0xf2 ;  /* 0x0000000000f2781c */ /* 0x000fda0000f24577 */
[----:B------:R-:W-:Y:S05]  /*07a0*/  @P1 BRA `(.L_x_20) ;  /* 0x0000000400101947 */ /* 0x000fea0003800000 */
[----:B------:R-:W-:-:S04]  /*07b0*/  LOP3.LUT P1, RZ, R9, 0x7fffffff, RZ, 0xc0, !PT ;  /* 0x7fffffff09ff7812 */ /* 0x000fc8000782c0ff */
[----:B------:R-:W-:-:S13]  /*07c0*/  PLOP3.LUT P0, PT, P0, P1, PT, 0x2f, 0xf2 ;  /* 0x0000000000f2781c */ /* 0x000fda0000702577 */
[----:B------:R-:W-:Y:S05]  /*07d0*/  @P0 BRA `(.L_x_21) ;  /* 0x0000000000f80947 */ /* 0x000fea0003800000 */
[----:B------:R-:W-:Y:S02]  /*07e0*/  ISETP.GE.AND P0, PT, R11, RZ, PT ;  /* 0x000000ff0b00720c */ /* 0x000fe40003f06270 */
[----:B------:R-:W-:-:S11]  /*07f0*/  ISETP.GE.AND P1, PT, R12, RZ, PT ;  /* 0x000000ff0c00720c */ /* 0x000fd60003f26270 */
[----:B------:R-:W-:Y:S02]  /*0800*/  @P0 IMAD.MOV.U32 R10, RZ, RZ, RZ ;  /* 0x000000ffff0a0224 */ /* 0x000fe400078e00ff */
[----:B------:R-:W-:Y:S01]  /*0810*/  @!P0 FFMA R8, R0, 1.84467440737095516160e+19, RZ ;  /* 0x5f80000000088823 */ /* 0x000fe200000000ff */
[----:B------:R-:W-:Y:S02]  /*0820*/  @!P0 IMAD.MOV.U32 R10, RZ, RZ, -0x40 ;  /* 0xffffffc0ff0a8424 */ /* 0x000fe400078e00ff */
[----:B------:R-:W-:Y:S02]  /*0830*/  @!P1 FFMA R9, R3, 1.84467440737095516160e+19, RZ ;  /* 0x5f80000003099823 */ /* 0x000fe400000000ff */
[----:B------:R-:W-:-:S07]  /*0840*/  @!P1 VIADD R10, R10, 0x40 ;  /* 0x000000400a0a9836 */ /* 0x000fce0000000000 */
.L_x_17:
[----:B------:R-:W-:Y:S01]  /*0850*/  LEA R0, R7, 0xc0800000, 0x17 ;  /* 0xc080000007007811 */ /* 0x000fe200078eb8ff */
[----:B------:R-:W-:-:S04]  /*0860*/  VIADD R5, R5, 0xffffff81 ;  /* 0xffffff8105057836 */ /* 0x000fc80000000000 */
[----:B------:R-:W-:Y:S02]  /*0870*/  IMAD.IADD R9, R9, 0x1, -R0 ;  /* 0x0000000109097824 */ /* 0x000fe400078e0a00 */
[C---:B------:R-:W-:Y:S01]  /*0880*/  IMAD R0, R5.reuse, -0x800000, R8 ;  /* 0xff80000005007824 */ /* 0x040fe200078e0208 */
[----:B------:R-:W-:Y:S01]  /*0890*/  IADD3 R5, PT, PT, R5, 0x7f, -R7 ;  /* 0x0000007f05057810 */ /* 0x000fe20007ffe807 */
[----:B------:R-:W0:Y:S01]  /*08a0*/  MUFU.RCP R3, R9 ;  /* 0x0000000900037308 */ /* 0x000e220000001000 */
[----:B------:R-:W-:-:S03]  /*08b0*/  FADD.FTZ R11, -R9, -RZ ;  /* 0x800000ff090b7221 */ /* 0x000fc60000010100 */
[----:B------:R-:W-:Y:S02]  /*08c0*/  IMAD.IADD R5, R5, 0x1, R10 ;  /* 0x0000000105057824 */ /* 0x000fe400078e020a */
[----:B0-----:R-:W-:-:S04]  /*08d0*/  FFMA R12, R3, R11, 1 ;  /* 0x3f800000030c7423 */ /* 0x001fc8000000000b */
[----:B------:R-:W-:-:S04]  /*08e0*/  FFMA R12, R3, R12, R3 ;  /* 0x0000000c030c7223 */ /* 0x000fc80000000003 */
[----:B------:R-:W-:-:S04]  /*08f0*/  FFMA R3, R0, R12, RZ ;  /* 0x0000000c00037223 */ /* 0x000fc800000000ff */
[----:B------:R-:W-:-:S04]  /*0900*/  FFMA R8, R11, R3, R0 ;  /* 0x000000030b087223 */ /* 0x000fc80000000000 */
[----:B------:R-:W-:-:S04]  /*0910*/  FFMA R13, R12, R8, R3 ;  /* 0x000000080c0d7223 */ /* 0x000fc80000000003 */
[----:B------:R-:W-:-:S04]  /*0920*/  FFMA R8, R11, R13, R0 ;  /* 0x0000000d0b087223 */ /* 0x000fc80000000000 */
[----:B------:R-:W-:-:S05]  /*0930*/  FFMA R0, R12, R8, R13 ;  /* 0x000000080c007223 */ /* 0x000fca000000000d */
[----:B------:R-:W-:-:S04]  /*0940*/  SHF.R.U32.HI R3, RZ, 0x17, R0 ;  /* 0x00000017ff037819 */ /* 0x000fc80000011600 */
[----:B------:R-:W-:-:S05]  /*0950*/  LOP3.LUT R3, R3, 0xff, RZ, 0xc0, !PT ;  /* 0x000000ff03037812 */ /* 0x000fca00078ec0ff */
[----:B------:R-:W-:-:S04]  /*0960*/  IMAD.IADD R7, R3, 0x1, R5 ;  /* 0x0000000103077824 */ /* 0x000fc800078e0205 */
[----:B------:R-:W-:-:S05]  /*0970*/  VIADD R3, R7, 0xffffffff ;  /* 0xffffffff07037836 */ /* 0x000fca0000000000 */
[----:B------:R-:W-:-:S13]  /*0980*/  ISETP.GE.U32.AND P0, PT, R3, 0xfe, PT ;  /* 0x000000fe0300780c */ /* 0x000fda0003f06070 */
[----:B------:R-:W-:Y:S05]  /*0990*/  @!P0 BRA `(.L_x_22) ;  /* 0x0000000000808947 */ /* 0x000fea0003800000 */
[----:B------:R-:W-:-:S13]  /*09a0*/  ISETP.GT.AND P0, PT, R7, 0xfe, PT ;  /* 0x000000fe0700780c */ /* 0x000fda0003f04270 */
[----:B------:R-:W-:Y:S05]  /*09b0*/  @P0 BRA `(.L_x_23) ;  /* 0x00000000006c0947 */ /* 0x000fea0003800000 */
[----:B------:R-:W-:-:S13]  /*09c0*/  ISETP.GE.AND P0, PT, R7, 0x1, PT ;  /* 0x000000010700780c */ /* 0x000fda0003f06270 */
[----:B------:R-:W-:Y:S05]  /*09d0*/  @P0 BRA `(.L_x_24) ;  /* 0x0000000000980947 */ /* 0x000fea0003800000 */
[----:B------:R-:W-:Y:S02]  /*09e0*/  ISETP.GE.AND P0, PT, R7, -0x18, PT ;  /* 0xffffffe80700780c */ /* 0x000fe40003f06270 */
[----:B------:R-:W-:-:S11]  /*09f0*/  LOP3.LUT R0, R0, 0x80000000, RZ, 0xc0, !PT ;  /* 0x8000000000007812 */ /* 0x000fd600078ec0ff */
[----:B------:R-:W-:Y:S05]  /*0a00*/  @!P0 BRA `(.L_x_24) ;  /* 0x00000000008c8947 */ /* 0x000fea0003800000 */
[CC--:B------:R-:W-:Y:S01]  /*0a10*/  FFMA.RZ R3, R12.reuse, R8.reuse, R13 ;  /* 0x000000080c037223 */ /* 0x0c0fe2000000c00d */
[C---:B------:R-:W-:Y:S01]  /*0a20*/  VIADD R10, R7.reuse, 0x20 ;  /* 0x00000020070a7836 */ /* 0x040fe20000000000 */
[C---:B------:R-:W-:Y:S02]  /*0a30*/  ISETP.NE.AND P2, PT, R7.reuse, RZ, PT ;  /* 0x000000ff0700720c */ /* 0x040fe40003f45270 */
[----:B------:R-:W-:Y:S01]  /*0a40*/  ISETP.NE.AND P1, PT, R7, RZ, PT ;  /* 0x000000ff0700720c */ /* 0x000fe20003f25270 */
[----:B------:R-:W-:Y:S01]  /*0a50*/  IMAD.MOV R7, RZ, RZ, -R7 ;  /* 0x000000ffff077224 */ /* 0x000fe200078e0a07 */
[----:B------:R-:W-:Y:S01]  /*0a60*/  LOP3.LUT R5, R3, 0x7fffff, RZ, 0xc0, !PT ;  /* 0x007fffff03057812 */ /* 0x000fe200078ec0ff */
[CCC-:B------:R-:W-:Y:S01]  /*0a70*/  FFMA.RP R3, R12.reuse, R8.reuse, R13.reuse ;  /* 0x000000080c037223 */ /* 0x1c0fe2000000800d */
[----:B------:R-:W-:Y:S02]  /*0a80*/  FFMA.RM R8, R12, R8, R13 ;  /* 0x000000080c087223 */ /* 0x000fe4000000400d */
[----:B------:R-:W-:-:S03]  /*0a90*/  LOP3.LUT R5, R5, 0x800000, RZ, 0xfc, !PT ;  /* 0x0080000005057812 */ /* 0x000fc600078efcff */
[----:B------:R-:W-:Y:S02]  /*0aa0*/  FSETP.NEU.FTZ.AND P0, PT, R3, R8, PT ;  /* 0x000000080300720b */ /* 0x000fe40003f1d000 */
[----:B------:R-:W-:Y:S02]  /*0ab0*/  SHF.L.U32 R10, R5, R10, RZ ;  /* 0x0000000a050a7219 */ /* 0x000fe400000006ff */
[----:B------:R-:W-:Y:S02]  /*0ac0*/  SEL R8, R7, RZ, P2 ;  /* 0x000000ff07087207 */ /* 0x000fe40001000000 */
[----:B------:R-:W-:Y:S02]  /*0ad0*/  ISETP.NE.AND P1, PT, R10, RZ, P1 ;  /* 0x000000ff0a00720c */ /* 0x000fe40000f25270 */
[----:B------:R-:W-:Y:S02]  /*0ae0*/  SHF.R.U32.HI R8, RZ, R8, R5 ;  /* 0x00000008ff087219 */ /* 0x000fe40000011605 */
[----:B------:R-:W-:-:S02]  /*0af0*/  PLOP3.LUT P0, PT, P0, P1, PT, 0xf8, 0x8f ;  /* 0x00000000008f781c */ /* 0x000fc40000703f70 */
[----:B------:R-:W-:Y:S02]  /*0b00*/  SHF.R.U32.HI R10, RZ, 0x1, R8 ;  /* 0x00000001ff0a7819 */ /* 0x000fe40000011608 */
[----:B------:R-:W-:-:S04]  /*0b10*/  SEL R3, RZ, 0x1, !P0 ;  /* 0x00000001ff037807 */ /* 0x000fc80004000000 */
[----:B------:R-:W-:-:S04]  /*0b20*/  LOP3.LUT R3, R3, 0x1, R10, 0xf8, !PT ;  /* 0x0000000103037812 */ /* 0x000fc800078ef80a */
[----:B------:R-:W-:-:S05]  /*0b30*/  LOP3.LUT R3, R3, R8, RZ, 0xc0, !PT ;  /* 0x0000000803037212 */ /* 0x000fca00078ec0ff */
[----:B------:R-:W-:-:S05]  /*0b40*/  IMAD.IADD R3, R10, 0x1, R3 ;  /* 0x000000010a037824 */ /* 0x000fca00078e0203 */
[----:B------:R-:W-:Y:S01]  /*0b50*/  LOP3.LUT R0, R3, R0, RZ, 0xfc, !PT ;  /* 0x0000000003007212 */ /* 0x000fe200078efcff */
[----:B------:R-:W-:Y:S06]  /*0b60*/  BRA `(.L_x_24) ;  /* 0x0000000000347947 */ /* 0x000fec0003800000 */
.L_x_23:
[----:B------:R-:W-:-:S04]  /*0b70*/  LOP3.LUT R0, R0, 0x80000000, RZ, 0xc0, !PT ;  /* 0x8000000000007812 */ /* 0x000fc800078ec0ff */
[----:B------:R-:W-:Y:S01]  /*0b80*/  LOP3.LUT R0, R0, 0x7f800000, RZ, 0xfc, !PT ;  /* 0x7f80000000007812 */ /* 0x000fe200078efcff */
[----:B------:R-:W-:Y:S06]  /*0b90*/  BRA `(.L_x_24) ;  /* 0x0000000000287947 */ /* 0x000fec0003800000 */
.L_x_22:
[----:B------:R-:W-:Y:S01]  /*0ba0*/  IMAD R0, R5, 0x800000, R0 ;  /* 0x0080000005007824 */ /* 0x000fe200078e0200 */
[----:B------:R-:W-:Y:S06]  /*0bb0*/  BRA `(.L_x_24) ;  /* 0x0000000000207947 */ /* 0x000fec0003800000 */
.L_x_21:
[----:B------:R-:W-:-:S04]  /*0bc0*/  LOP3.LUT R0, R9, 0x80000000, R8, 0x48, !PT ;  /* 0x8000000009007812 */ /* 0x000fc800078e4808 */
[----:B------:R-:W-:Y:S01]  /*0bd0*/  LOP3.LUT R0, R0, 0x7f800000, RZ, 0xfc, !PT ;  /* 0x7f80000000007812 */ /* 0x000fe200078efcff */
[----:B------:R-:W-:Y:S06]  /*0be0*/  BRA `(.L_x_24) ;  /* 0x0000000000147947 */ /* 0x000fec0003800000 */
.L_x_20:
[----:B------:R-:W-:Y:S01]  /*0bf0*/  LOP3.LUT R0, R9, 0x80000000, R8, 0x48, !PT ;  /* 0x8000000009007812 */ /* 0x000fe200078e4808 */
[----:B------:R-:W-:Y:S06]  /*0c00*/  BRA `(.L_x_24) ;  /* 0x00000000000c7947 */ /* 0x000fec0003800000 */
.L_x_19:
[----:B------:R-:W0:Y:S01]  /*0c10*/  MUFU.RSQ R0, -QNAN ;  /* 0xffc0000000007908 */ /* 0x000e220000001400 */
[----:B------:R-:W-:Y:S05]  /*0c20*/  BRA `(.L_x_24) ;  /* 0x0000000000047947 */ /* 0x000fea0003800000 */
.L_x_18:
[----:B------:R-:W-:-:S07]  /*0c30*/  FADD.FTZ R0, R0, R3 ;  /* 0x0000000300007221 */ /* 0x000fce0000010000 */
.L_x_24:
[----:B------:R-:W-:-:S04]  /*0c40*/  IMAD.MOV.U32 R7, RZ, RZ, 0x0 ;  /* 0x00000000ff077424 */ /* 0x000fc800078e00ff */
[----:B0-----:R-:W-:Y:S05]  /*0c50*/  RET.REL.NODEC R6 `(_Z23averageActivity_wrapperPbPf) ;  /* 0xfffffff006e87950 */ /* 0x001fea0003c3ffff */
.L_x_25:
[----:B------:R-:W-:-:S00]  /*0c60*/  BRA `(.L_x_25) ;  /* 0xfffffffc00fc7947 */ /* 0x000fc0000383ffff */
[----:B------:R-:W-:-:S00]  /*0c70*/  NOP ;  /* 0x0000000000007918 */ /* 0x000fc00000000000 */
        /* <DEDUP_REMOVED lines=8> */
.L_x_136:


//--------------------- .text._Z21adaptSynapses_wrapperPbPjPfffS_jjj --------------------------
	.section	.text._Z21adaptSynapses_wrapperPbPjPfffS_jjj,"ax",@progbits
	.align	128
        .global         _Z21adaptSynapses_wrapperPbPjPfffS_jjj
        .type           _Z21adaptSynapses_wrapperPbPjPfffS_jjj,@function
        .size           _Z21adaptSynapses_wrapperPbPjPfffS_jjj,(.L_x_139 - _Z21adaptSynapses_wrapperPbPjPfffS_jjj)
        .other          _Z21adaptSynapses_wrapperPbPjPfffS_jjj,@"STO_CUDA_ENTRY STV_DEFAULT"
_Z21adaptSynapses_wrapperPbPjPfffS_jjj:
.text._Z21adaptSynapses_wrapperPbPjPfffS_jjj:
[----:B------:R-:W-:Y:S01]  /*0000*/  LDC R1, c[0x0][0x37c] ;  /* 0x0000df00ff017b82 */ /* 0x000fe20000000800 */
[----:B------:R-:W0:Y:S07]  /*0010*/  S2R R3, SR_TID.X ;  /* 0x0000000000037919 */ /* 0x000e2e0000002100 */
[----:B------:R-:W0:Y:S01]  /*0020*/  S2UR UR6, SR_CTAID.X ;  /* 0x00000000000679c3 */ /* 0x000e220000002500 */
[----:B------:R-:W1:Y:S07]  /*0030*/  LDCU UR4, c[0x0][0x3b0] ;  /* 0x00007600ff0477ac */ /* 0x000e6e0008000800 */
[----:B------:R-:W0:Y:S02]  /*0040*/  LDC R0, c[0x0][0x360] ;  /* 0x0000d800ff007b82 */ /* 0x000e240000000800 */
[----:B0-----:R-:W-:-:S05]  /*0050*/  IMAD R0, R0, UR6, R3 ;  /* 0x0000000600007c24 */ /* 0x001fca000f8e0203 */
[----:B-1----:R-:W-:-:S13]  /*0060*/  ISETP.GE.U32.AND P0, PT, R0, UR4, PT ;  /* 0x0000000400007c0c */ /* 0x002fda000bf06070 */
[----:B------:R-:W-:Y:S05]  /*0070*/  @P0 EXIT ;  /* 0x000000000000094d */ /* 0x000fea0003800000 */
[----:B------:R-:W0:Y:S01]  /*0080*/  LDCU.64 UR8, c[0x0][0x3a0] ;  /* 0x00007400ff0877ac */ /* 0x000e220008000a00 */
[----:B------:R-:W1:Y:S01]  /*0090*/  LDC R9, c[0x0][0x3ac] ;  /* 0x0000eb00ff097b82 */ /* 0x000e620000000800 */
[----:B------:R-:W2:Y:S01]  /*00a0*/  LDCU.64 UR4, c[0x0][0x358] ;  /* 0x00006b00ff0477ac */ /* 0x000ea20008000a00 */
[----:B0-----:R-:W-:-:S04]  /*00b0*/  IADD3 R2, P0, PT, R0, UR8, RZ ;  /* 0x0000000800027c10 */ /* 0x001fc8000ff1e0ff */
[----:B------:R-:W-:-:S05]  /*00c0*/  LEA.HI.X.SX32 R3, R0, UR9, 0x1, P0 ;  /* 0x0000000900037c11 */ /* 0x000fca00080f0eff */
[----:B--2---:R-:W2:Y:S01]  /*00d0*/  LDG.E.U8 R2, desc[UR4][R2.64] ;  /* 0x0000000402027981 */ /* 0x004ea2000c1e1100 */
[----:B-1----:R-:W-:-:S04]  /*00e0*/  ISETP.NE.AND P0, PT, R9, RZ, PT ;  /* 0x000000ff0900720c */ /* 0x002fc80003f05270 */
[----:B--2---:R-:W-:-:S13]  /*00f0*/  ISETP.EQ.OR P0, PT, R2, RZ, !P0 ;  /* 0x000000ff0200720c */ /* 0x004fda0004702670 */
[----:B------:R-:W-:Y:S05]  /*0100*/  @P0 EXIT ;  /* 0x000000000000094d */ /* 0x000fea0003800000 */
[C---:B------:R-:W-:Y:S01]  /*0110*/  VIADD R2, R9.reuse, 0xffffffff ;  /* 0xffffffff09027836 */ /* 0x040fe20000000000 */
[----:B------:R-:W-:Y:S01]  /*0120*/  LOP3.LUT R14, R9, 0x3, RZ, 0xc0, !PT ;  /* 0x00000003090e7812 */ /* 0x000fe200078ec0ff */
[----:B------:R-:W-:-:S03]  /*0130*/  IMAD.MOV.U32 R3, RZ, RZ, RZ ;  /* 0x000000ffff037224 */ /* 0x000fc600078e00ff */
[----:B------:R-:W-:Y:S02]  /*0140*/  ISETP.GE.U32.AND P1, PT, R2, 0x3, PT ;  /* 0x000000030200780c */ /* 0x000fe40003f26070 */
[----:B------:R-:W-:-:S11]  /*0150*/  ISETP.NE.AND P0, PT, R14, RZ, PT ;  /* 0x000000ff0e00720c */ /* 0x000fd60003f05270 */
[----:B------:R-:W-:Y:S05]  /*0160*/  @!P1 BRA `(.L_x_26) ;  /* 0x0000000800989947 */ /* 0x000fea0003800000 */
[----:B------:R-:W0:Y:S01]  /*0170*/  LDC R2, c[0x0][0x3a8] ;  /* 0x0000ea00ff027b82 */ /* 0x000e220000000800 */
[----:B------:R-:W-:Y:S01]  /*0180*/  LOP3.LUT R3, R9, 0xfffffffc, RZ, 0xc0, !PT ;  /* 0xfffffffc09037812 */ /* 0x000fe200078ec0ff */
[----:B------:R-:W-:Y:S01]  /*0190*/  IMAD R9, R0, R9, 0x3 ;  /* 0x0000000300097424 */ /* 0x000fe200078e0209 */
[----:B------:R-:W1:Y:S03]  /*01a0*/  LDCU.64 UR10, c[0x0][0x390] ;  /* 0x00007200ff0a77ac */ /* 0x000e660008000a00 */
[----:B------:R-:W-:Y:S01]  /*01b0*/  IMAD.MOV R8, RZ, RZ, -R3 ;  /* 0x000000ffff087224 */ /* 0x000fe200078e0a03 */
[----:B------:R-:W2:Y:S01]  /*01c0*/  LDCU.64 UR8, c[0x0][0x380] ;  /* 0x00007000ff0877ac */ /* 0x000ea20008000a00 */
[----:B------:R-:W3:Y:S05]  /*01d0*/  LDC.64 R4, c[0x0][0x388] ;  /* 0x0000e200ff047b82 */ /* 0x000eea0000000a00 */
.L_x_27:
[----:B------:R-:W-:-:S05]  /*01e0*/  IADD3 R13, PT, PT, R9, -0x3, RZ ;  /* 0xfffffffd090d7810 */ /* 0x000fca0007ffe0ff */
[----:B---3--:R-:W-:-:S06]  /*01f0*/  IMAD.WIDE.U32 R16, R13, 0x4, R4 ;  /* 0x000000040d107825 */ /* 0x008fcc00078e0004 */
[----:B------:R-:W0:Y:S02]  /*0200*/  LDG.E R17, desc[UR4][R16.64] ;  /* 0x0000000410117981 */ /* 0x000e24000c1e1900 */
[----:B0-----:R-:W-:-:S05]  /*0210*/  IMAD R18, R2, UR6, R17 ;  /* 0x0000000602127c24 */ /* 0x001fca000f8e0211 */
[----:B--2---:R-:W-:-:S05]  /*0220*/  IADD3 R18, P1, PT, R18, UR8, RZ ;  /* 0x0000000812127c10 */ /* 0x004fca000ff3e0ff */
[----:B------:R-:W-:-:S05]  /*0230*/  IMAD.X R19, RZ, RZ, UR9, P1 ;  /* 0x00000009ff137e24 */ /* 0x000fca00088e06ff */
[----:B------:R-:W2:Y:S02]  /*0240*/  LDG.E.U8 R18, desc[UR4][R18.64] ;  /* 0x0000000412127981 */ /* 0x000ea4000c1e1100 */
[----:B--2---:R-:W-:-:S13]  /*0250*/  ISETP.NE.AND P1, PT, R18, RZ, PT ;  /* 0x000000ff1200720c */ /* 0x004fda0003f25270 */
[----:B-1----:R-:W-:Y:S01]  /*0260*/  @P1 IMAD.U32 R6, RZ, RZ, UR10 ;  /* 0x0000000aff061e24 */ /* 0x002fe2000f8e00ff */
[----:B------:R-:W0:Y:S01]  /*0270*/  @P1 LDC R15, c[0x0][0x398] ;  /* 0x0000e600ff0f1b82 */ /* 0x000e220000000800 */
[----:B------:R-:W-:Y:S02]  /*0280*/  @P1 IMAD.U32 R7, RZ, RZ, UR11 ;  /* 0x0000000bff071e24 */ /* 0x000fe4000f8e00ff */
[----:B------:R-:W-:-:S04]  /*0290*/  @P1 IMAD.WIDE.U32 R10, R13, 0x4, R6 ;  /* 0x000000040d0a1825 */ /* 0x000fc800078e0006 */
[----:B------:R-:W-:Y:S01]  /*02a0*/  HFMA2 R20, -RZ, RZ, 4.76837158203125e-07, 0 ;  /* 0x00080000ff147431 */ /* 0x000fe200000001ff */
[----:B------:R-:W1:Y:S01]  /*02b0*/  @!P1 LDC R18, c[0x0][0x39c] ;  /* 0x0000e700ff129b82 */ /* 0x000e620000000800 */
[----:B------:R-:W0:Y:S01]  /*02c0*/  @P1 LDG.E R12, desc[UR4][R10.64] ;  /* 0x000000040a0c1981 */ /* 0x000e22000c1e1900 */
[----:B------:R-:W-:Y:S02]  /*02d0*/  @!P1 IMAD.U32 R6, RZ, RZ, UR10 ;  /* 0x0000000aff069e24 */ /* 0x000fe4000f8e00ff */
[----:B------:R-:W-:Y:S01]  /*02e0*/  @!P1 IMAD.U32 R7, RZ, RZ, UR11 ;  /* 0x0000000bff079e24 */ /* 0x000fe2000f8e00ff */
[----:B------:R-:W-:Y:S01]  /*02f0*/  @P1 LOP3.LUT R20, R20, 0x3ff00000, RZ, 0xfc, !PT ;  /* 0x3ff0000014141812 */ /* 0x000fe200078efcff */
[----:B0-----:R-:W-:-:S04]  /*0300*/  @P1 FADD R12, R12, R15 ;  /* 0x0000000f0c0c1221 */ /* 0x001fc80000000000 */
[----:B------:R-:W0:Y:S01]  /*0310*/  @P1 F2F.F64.F32 R16, R12 ;  /* 0x0000000c00101310 */ /* 0x000e220000201800 */
[----:B------:R-:W-:Y:S01]  /*0320*/  @!P1 IMAD.WIDE.U32 R12, R13, 0x4, R6 ;  /* 0x000000040d0c9825 */ /* 0x000fe200078e0006 */
[----:B0-----:R-:W-:-:S03]  /*0330*/  @P1 DSETP.MIN.AND P2, P3, R16, 1, PT ;  /* 0x3ff000001000142a */ /* 0x001fc60003b40000 */
[----:B------:R-:W-:-:S05]  /*0340*/  @P1 IMAD.MOV.U32 R15, RZ, RZ, R17 ;  /* 0x000000ffff0f1224 */ /* 0x000fca00078e0011 */
[----:B------:R-:W-:Y:S02]  /*0350*/  @P1 FSEL R15, R15, 1.875, P2 ;  /* 0x3ff000000f0f1808 */ /* 0x000fe40001000000 */
[----:B------:R-:W-:Y:S02]  /*0360*/  @P1 SEL R16, R16, RZ, P2 ;  /* 0x000000ff10101207 */ /* 0x000fe40001000000 */
[----:B------:R-:W-:-:S06]  /*0370*/  @P1 SEL R17, R20, R15, P3 ;  /* 0x0000000f14111207 */ /* 0x000fcc0001800000 */
[----:B------:R-:W0:Y:S02]  /*0380*/  @P1 F2F.F32.F64 R17, R16 ;  /* 0x0000001000111310 */ /* 0x000e240000301000 */
[----:B0-----:R0:W-:Y:S04]  /*0390*/  @P1 STG.E desc[UR4][R10.64], R17 ;  /* 0x000000110a001986 */ /* 0x0011e8000c101904 */
[----:B------:R-:W1:Y:S01]  /*03a0*/  @!P1 LDG.E R15, desc[UR4][R12.64] ;  /* 0x000000040c0f9981 */ /* 0x000e62000c1e1900 */
[----:B------:R-:W-:Y:S02]  /*03b0*/  @!P1 IMAD.MOV.U32 R16, RZ, RZ, RZ ;  /* 0x000000ffff109224 */ /* 0x000fe400078e00ff */
[----:B-1----:R-:W-:Y:S01]  /*03c0*/  @!P1 FADD R18, -R18, R15 ;  /* 0x0000000f12129221 */ /* 0x002fe20000000100 */
[----:B------:R-:W-:-:S05]  /*03d0*/  @!P1 MOV R15, RZ ;  /* 0x000000ff000f9202 */ /* 0x000fca0000000f00 */
[----:B------:R-:W1:Y:S02]  /*03e0*/  @!P1 F2F.F64.F32 R18, R18 ;  /* 0x0000001200129310 */ /* 0x000e640000201800 */
[----:B-1----:R-:W-:Y:S01]  /*03f0*/  @!P1 DSETP.MAX.AND P2, P3, RZ, R18, PT ;  /* 0x00000012ff00922a */ /* 0x002fe20003b4f000 */
[----:B------:R-:W-:-:S05]  /*0400*/  @!P1 IMAD.MOV.U32 R20, RZ, RZ, R19 ;  /* 0x000000ffff149224 */ /* 0x000fca00078e0013 */
[----:B------:R-:W-:Y:S01]  /*0410*/  @!P1 FSEL R21, R15, R20, P2 ;  /* 0x000000140f159208 */ /* 0x000fe20001000000 */
[----:B------:R-:W-:Y:S01]  /*0420*/  @!P1 IMAD.MOV.U32 R15, RZ, RZ, R18 ;  /* 0x000000ffff0f9224 */ /* 0x000fe200078e0012 */
[----:B------:R-:W-:-:S04]  /*0430*/  @!P1 LOP3.LUT R20, R20, 0x80000, RZ, 0xfc, !PT ;  /* 0x0008000014149812 */ /* 0x000fc800078efcff */
[----:B------:R-:W-:Y:S02]  /*0440*/  @!P1 SEL R17, R20, R21, P3 ;  /* 0x0000001514119207 */ /* 0x000fe40001800000 */
[----:B------:R-:W-:Y:S02]  /*0450*/  @!P1 SEL R16, R16, R15, P2 ;  /* 0x0000000f10109207 */ /* 0x000fe40001000000 */
[----:B------:R-:W-:Y:S02]  /*0460*/  IADD3 R15, PT, PT, R9, -0x2, RZ ;  /* 0xfffffffe090f7810 */ /* 0x000fe40007ffe0ff */
[----:B------:R-:W1:Y:S03]  /*0470*/  @!P1 F2F.F32.F64 R17, R16 ;  /* 0x0000001000119310 */ /* 0x000e660000301000 */
[----:B------:R-:W-:Y:S01]  /*0480*/  IMAD.WIDE.U32 R18, R15, 0x4, R4 ;  /* 0x000000040f127825 */ /* 0x000fe200078e0004 */
[----:B-1----:R1:W-:Y:S05]  /*0490*/  @!P1 STG.E desc[UR4][R12.64], R17 ;  /* 0x000000110c009986 */ /* 0x0023ea000c101904 */
[----:B------:R-:W2:Y:S02]  /*04a0*/  LDG.E R19, desc[UR4][R18.64] ;  /* 0x0000000412137981 */ /* 0x000ea4000c1e1900 */
[----:B--2---:R-:W-:-:S05]  /*04b0*/  IMAD R20, R2, UR6, R19 ;  /* 0x0000000602147c24 */ /* 0x004fca000f8e0213 */
[----:B------:R-:W-:-:S05]  /*04c0*/  IADD3 R20, P1, PT, R20, UR8, RZ ;  /* 0x0000000814147c10 */ /* 0x000fca000ff3e0ff */
[----:B------:R-:W-:-:S05]  /*04d0*/  IMAD.X R21, RZ, RZ, UR9, P1 ;  /* 0x00000009ff157e24 */ /* 0x000fca00088e06ff */
[----:B------:R-:W2:Y:S02]  /*04e0*/  LDG.E.U8 R20, desc[UR4][R20.64] ;  /* 0x0000000414147981 */ /* 0x000ea4000c1e1100 */
[----:B--2---:R-:W-:-:S13]  /*04f0*/  ISETP.NE.AND P1, PT, R20, RZ, PT ;  /* 0x000000ff1400720c */ /* 0x004fda0003f25270 */
[----:B0-----:R-:W-:Y:S01]  /*0500*/  @P1 IMAD.WIDE.U32 R10, R15, 0x4, R6 ;  /* 0x000000040f0a1825 */ /* 0x001fe200078e0006 */
[----:B------:R-:W0:Y:S04]  /*0510*/  @P1 LDC R23, c[0x0][0x398] ;  /* 0x0000e600ff171b82 */ /* 0x000e280000000800 */
[----:B------:R-:W0:Y:S01]  /*0520*/  @P1 LDG.E R16, desc[UR4][R10.64] ;  /* 0x000000040a101981 */ /* 0x000e22000c1e1900 */
[----:B------:R-:W-:-:S05]  /*0530*/  IMAD.MOV.U32 R18, RZ, RZ, 0x80000 ;  /* 0x00080000ff127424 */ /* 0x000fca00078e00ff */
[----:B------:R-:W-:Y:S01]  /*0540*/  @P1 LOP3.LUT R18, R18, 0x3ff00000, RZ, 0xfc, !PT ;  /* 0x3ff0000012121812 */ /* 0x000fe200078efcff */
[----:B0-----:R-:W-:-:S04]  /*0550*/  @P1 FADD R22, R16, R23 ;  /* 0x0000001710161221 */ /* 0x001fc80000000000 */
[----:B-1----:R-:W0:Y:S02]  /*0560*/  @P1 F2F.F64.F32 R12, R22 ;  /* 0x00000016000c1310 */ /* 0x002e240000201800 */
[----:B0-----:R-:W-:Y:S01]  /*0570*/  @P1 DSETP.MIN.AND P2, P3, R12, 1, PT ;  /* 0x3ff000000c00142a */ /* 0x001fe20003b40000 */
[----:B------:R-:W-:-:S05]  /*0580*/  @P1 IMAD.MOV.U32 R16, RZ, RZ, R13 ;  /* 0x000000ffff101224 */ /* 0x000fca00078e000d */
[----:B------:R-:W-:Y:S02]  /*0590*/  @P1 FSEL R17, R16, 1.875, P2 ;  /* 0x3ff0000010111808 */ /* 0x000fe40001000000 */
[----:B------:R-:W-:Y:S01]  /*05a0*/  @P1 SEL R16, R12, RZ, P2 ;  /* 0x000000ff0c101207 */ /* 0x000fe20001000000 */
[----:B------:R-:W-:Y:S01]  /*05b0*/  @!P1 IMAD.WIDE.U32 R12, R15, 0x4, R6 ;  /* 0x000000040f0c9825 */ /* 0x000fe200078e0006 */
[----:B------:R-:W-:Y:S01]  /*05c0*/  @P1 SEL R17, R18, R17, P3 ;  /* 0x0000001112111207 */ /* 0x000fe20001800000 */
[----:B------:R-:W0:Y:S05]  /*05d0*/  @!P1 LDC R15, c[0x0][0x39c] ;  /* 0x0000e700ff0f9b82 */ /* 0x000e2a0000000800 */
[----:B------:R-:W1:Y:S02]  /*05e0*/  @P1 F2F.F32.F64 R17, R16 ;  /* 0x0000001000111310 */ /* 0x000e640000301000 */
[----:B-1----:R1:W-:Y:S04]  /*05f0*/  @P1 STG.E desc[UR4][R10.64], R17 ;  /* 0x000000110a001986 */ /* 0x0023e8000c101904 */
[----:B------:R-:W0:Y:S01]  /*0600*/  @!P1 LDG.E R18, desc[UR4][R12.64] ;  /* 0x000000040c129981 */ /* 0x000e22000c1e1900 */
[----:B------:R-:W-:-:S02]  /*0610*/  @!P1 IMAD.MOV.U32 R16, RZ, RZ, RZ ;  /* 0x000000ffff109224 */ /* 0x000fc400078e00ff */
[----:B0-----:R-:W-:Y:S01]  /*0620*/  @!P1 FADD R18, -R15, R18 ;  /* 0x000000120f129221 */ /* 0x001fe20000000100 */
[----:B------:R-:W-:-:S05]  /*0630*/  @!P1 MOV R15, RZ ;  /* 0x000000ff000f9202 */ /* 0x000fca0000000f00 */
[----:B------:R-:W0:Y:S02]  /*0640*/  @!P1 F2F.F64.F32 R18, R18 ;  /* 0x0000001200129310 */ /* 0x000e240000201800 */
[----:B0-----:R-:W-:Y:S01]  /*0650*/  @!P1 DSETP.MAX.AND P2, P3, RZ, R18, PT ;  /* 0x00000012ff00922a */ /* 0x001fe20003b4f000 */
[----:B------:R-:W-:-:S05]  /*0660*/  @!P1 IMAD.MOV.U32 R20, RZ, RZ, R19 ;  /* 0x000000ffff149224 */ /* 0x000fca00078e0013 */
[----:B------:R-:W-:Y:S01]  /*0670*/  @!P1 FSEL R21, R15, R20, P2 ;  /* 0x000000140f159208 */ /* 0x000fe20001000000 */
[----:B------:R-:W-:Y:S01]  /*0680*/  @!P1 IMAD.MOV.U32 R15, RZ, RZ, R18 ;  /* 0x000000ffff0f9224 */ /* 0x000fe200078e0012 */
[----:B------:R-:W-:-:S04]  /*0690*/  @!P1 LOP3.LUT R20, R20, 0x80000, RZ, 0xfc, !PT ;  /* 0x0008000014149812 */ /* 0x000fc800078efcff */
[----:B------:R-:W-:Y:S02]  /*06a0*/  @!P1 SEL R17, R20, R21, P3 ;  /* 0x0000001514119207 */ /* 0x000fe40001800000 */
[----:B------:R-:W-:Y:S02]  /*06b0*/  @!P1 SEL R16, R16, R15, P2 ;  /* 0x0000000f10109207 */ /* 0x000fe40001000000 */
[----:B------:R-:W-:Y:S02]  /*06c0*/  IADD3 R15, PT, PT, R9, -0x1, RZ ;  /* 0xffffffff090f7810 */ /* 0x000fe40007ffe0ff */
[----:B------:R-:W0:Y:S03]  /*06d0*/  @!P1 F2F.F32.F64 R17, R16 ;  /* 0x0000001000119310 */ /* 0x000e260000301000 */
[----:B------:R-:W-:Y:S01]  /*06e0*/  IMAD.WIDE.U32 R18, R15, 0x4, R4 ;  /* 0x000000040f127825 */ /* 0x000fe200078e0004 */
[----:B0-----:R0:W-:Y:S05]  /*06f0*/  @!P1 STG.E desc[UR4][R12.64], R17 ;  /* 0x000000110c009986 */ /* 0x0011ea000c101904 */
[----:B------:R-:W2:Y:S02]  /*0700*/  LDG.E R19, desc[UR4][R18.64] ;  /* 0x0000000412137981 */ /* 0x000ea4000c1e1900 */
[----:B--2---:R-:W-:-:S05]  /*0710*/  IMAD R20, R2, UR6, R19 ;  /* 0x0000000602147c24 */ /* 0x004fca000f8e0213 */
[----:B------:R-:W-:-:S05]  /*0720*/  IADD3 R20, P1, PT, R20, UR8, RZ ;  /* 0x0000000814147c10 */ /* 0x000fca000ff3e0ff */
[----:B------:R-:W-:-:S05]  /*0730*/  IMAD.X R21, RZ, RZ, UR9, P1 ;  /* 0x00000009ff157e24 */ /* 0x000fca00088e06ff */
[----:B------:R-:W2:Y:S02]  /*0740*/  LDG.E.U8 R20, desc[UR4][R20.64] ;  /* 0x0000000414147981 */ /* 0x000ea4000c1e1100 */
[----:B--2---:R-:W-:-:S13]  /*0750*/  ISETP.NE.AND P1, PT, R20, RZ, PT ;  /* 0x000000ff1400720c */ /* 0x004fda0003f25270 */
[----:B-1----:R-:W-:Y:S01]  /*0760*/  @P1 IMAD.WIDE.U32 R10, R15, 0x4, R6 ;  /* 0x000000040f0a1825 */ /* 0x002fe200078e0006 */
[----:B------:R-:W1:Y:S04]  /*0770*/  @P1 LDC R23, c[0x0][0x398] ;  /* 0x0000e600ff171b82 */ /* 0x000e680000000800 */
[----:B------:R-:W1:Y:S01]  /*0780*/  @P1 LDG.E R16, desc[UR4][R10.64] ;  /* 0x000000040a101981 */ /* 0x000e62000c1e1900 */
[----:B------:R-:W-:-:S05]  /*0790*/  IMAD.MOV.U32 R18, RZ, RZ, 0x80000 ;  /* 0x00080000ff127424 */ /* 0x000fca00078e00ff */
[----:B------:R-:W-:Y:S01]  /*07a0*/  @P1 LOP3.LUT R18, R18, 0x3ff00000, RZ, 0xfc, !PT ;  /* 0x3ff0000012121812 */ /* 0x000fe200078efcff */
[----:B-1----:R-:W-:-:S04]  /*07b0*/  @P1 FADD R22, R16, R23 ;  /* 0x0000001710161221 */ /* 0x002fc80000000000 */
[----:B0-----:R-:W0:Y:S02]  /*07c0*/  @P1 F2F.F64.F32 R12, R22 ;  /* 0x00000016000c1310 */ /* 0x001e240000201800 */
        /* <DEDUP_REMOVED lines=18> */
[----:B------:R-:W-:Y:S01]  /*08f0*/  @!P1 LOP3.LUT R20, R20, 0x80000, RZ, 0xfc, !PT ;  /* 0x0008000014149812 */ /* 0x000fe200078efcff */
[----:B------:R-:W-:-:S03]  /*0900*/  IMAD.WIDE.U32 R18, R9, 0x4, R4 ;  /* 0x0000000409127825 */ /* 0x000fc600078e0004 */
[----:B------:R-:W-:Y:S02]  /*0910*/  @!P1 SEL R17, R20, R21, P3 ;  /* 0x0000001514119207 */ /* 0x000fe40001800000 */
[----:B------:R-:W-:-:S04]  /*0920*/  @!P1 SEL R16, R16, R15, P2 ;  /* 0x0000000f10109207 */ /* 0x000fc80001000000 */
[----:B------:R-:W0:Y:S02]  /*0930*/  @!P1 F2F.F32.F64 R17, R16 ;  /* 0x0000001000119310 */ /* 0x000e240000301000 */
[----:B0-----:R0:W-:Y:S04]  /*0940*/  @!P1 STG.E desc[UR4][R12.64], R17 ;  /* 0x000000110c009986 */ /* 0x0011e8000c101904 */
[----:B------:R-:W2:Y:S02]  /*0950*/  LDG.E R19, desc[UR4][R18.64] ;  /* 0x0000000412137981 */ /* 0x000ea4000c1e1900 */
[----:B--2---:R-:W-:-:S05]  /*0960*/  IMAD R20, R2, UR6, R19 ;  /* 0x0000000602147c24 */ /* 0x004fca000f8e0213 */
[----:B------:R-:W-:-:S04]  /*0970*/  IADD3 R20, P1, PT, R20, UR8, RZ ;  /* 0x0000000814147c10 */ /* 0x000fc8000ff3e0ff */
[----:B------:R-:W-:-:S05]  /*0980*/  IADD3.X R21, PT, PT, RZ, UR9, RZ, P1, !PT ;  /* 0x00000009ff157c10 */ /* 0x000fca0008ffe4ff */
[----:B------:R-:W2:Y:S02]  /*0990*/  LDG.E.U8 R20, desc[UR4][R20.64] ;  /* 0x0000000414147981 */ /* 0x000ea4000c1e1100 */
[----:B--2---:R-:W-:-:S13]  /*09a0*/  ISETP.NE.AND P1, PT, R20, RZ, PT ;  /* 0x000000ff1400720c */ /* 0x004fda0003f25270 */
[C-C-:B-1----:R-:W-:Y:S01]  /*09b0*/  @P1 IMAD.WIDE.U32 R10, R9.reuse, 0x4, R6.reuse ;  /* 0x00000004090a1825 */ /* 0x142fe200078e0006 */
[----:B------:R-:W1:Y:S04]  /*09c0*/  @P1 LDC R16, c[0x0][0x398] ;  /* 0x0000e600ff101b82 */ /* 0x000e680000000800 */
[----:B------:R-:W1:Y:S01]  /*09d0*/  @P1 LDG.E R15, desc[UR4][R10.64] ;  /* 0x000000040a0f1981 */ /* 0x000e62000c1e1900 */
[----:B0-----:R-:W-:Y:S02]  /*09e0*/  IMAD.MOV.U32 R17, RZ, RZ, 0x80000 ;  /* 0x00080000ff117424 */ /* 0x001fe400078e00ff */
[----:B------:R-:W-:-:S03]  /*09f0*/  @!P1 IMAD.WIDE.U32 R6, R9, 0x4, R6 ;  /* 0x0000000409069825 */ /* 0x000fc600078e0006 */
[----:B------:R-:W-:Y:S01]  /*0a00*/  @P1 LOP3.LUT R17, R17, 0x3ff00000, RZ, 0xfc, !PT ;  /* 0x3ff0000011111812 */ /* 0x000fe200078efcff */
[----:B-1----:R-:W-:-:S04]  /*0a10*/  @P1 FADD R15, R15, R16 ;  /* 0x000000100f0f1221 */ /* 0x002fc80000000000 */
[----:B------:R-:W0:Y:S02]  /*0a20*/  @P1 F2F.F64.F32 R12, R15 ;  /* 0x0000000f000c1310 */ /* 0x000e240000201800 */
[----:B------:R-:W1:Y:S01]  /*0a30*/  @!P1 LDC R15, c[0x0][0x39c] ;  /* 0x0000e700ff0f9b82 */ /* 0x000e620000000800 */
[----:B0-----:R-:W-:Y:S01]  /*0a40*/  @P1 DSETP.MIN.AND P2, P3, R12, 1, PT ;  /* 0x3ff000000c00142a */ /* 0x001fe20003b40000 */
[----:B------:R-:W-:-:S05]  /*0a50*/  @P1 IMAD.MOV.U32 R16, RZ, RZ, R13 ;  /* 0x000000ffff101224 */ /* 0x000fca00078e000d */
[----:B------:R-:W-:Y:S02]  /*0a60*/  @P1 FSEL R16, R16, 1.875, P2 ;  /* 0x3ff0000010101808 */ /* 0x000fe40001000000 */
[----:B------:R-:W-:Y:S02]  /*0a70*/  @P1 SEL R12, R12, RZ, P2 ;  /* 0x000000ff0c0c1207 */ /* 0x000fe40001000000 */
[----:B------:R-:W-:-:S06]  /*0a80*/  @P1 SEL R13, R17, R16, P3 ;  /* 0x00000010110d1207 */ /* 0x000fcc0001800000 */
[----:B------:R-:W0:Y:S02]  /*0a90*/  @P1 F2F.F32.F64 R13, R12 ;  /* 0x0000000c000d1310 */ /* 0x000e240000301000 */
[----:B0-----:R4:W-:Y:S04]  /*0aa0*/  @P1 STG.E desc[UR4][R10.64], R13 ;  /* 0x0000000d0a001986 */ /* 0x0019e8000c101904 */
[----:B------:R-:W1:Y:S01]  /*0ab0*/  @!P1 LDG.E R16, desc[UR4][R6.64] ;  /* 0x0000000406109981 */ /* 0x000e62000c1e1900 */
[----:B------:R-:W-:Y:S01]  /*0ac0*/  VIADD R8, R8, 0x4 ;  /* 0x0000000408087836 */ /* 0x000fe20000000000 */
[----:B------:R-:W-:Y:S01]  /*0ad0*/  IADD3 R9, PT, PT, R9, 0x4, RZ ;  /* 0x0000000409097810 */ /* 0x000fe20007ffe0ff */
[----:B------:R-:W-:Y:S02]  /*0ae0*/  @!P1 IMAD.MOV.U32 R10, RZ, RZ, RZ ;  /* 0x000000ffff0a9224 */ /* 0x000fe400078e00ff */
[----:B-1----:R-:W-:Y:S01]  /*0af0*/  @!P1 FADD R16, -R15, R16 ;  /* 0x000000100f109221 */ /* 0x002fe20000000100 */
[----:B------:R-:W-:-:S05]  /*0b00*/  @!P1 IMAD.MOV.U32 R15, RZ, RZ, RZ ;  /* 0x000000ffff0f9224 */ /* 0x000fca00078e00ff */
[----:B------:R-:W0:Y:S02]  /*0b10*/  @!P1 F2F.F64.F32 R16, R16 ;  /* 0x0000001000109310 */ /* 0x000e240000201800 */
[----:B0-----:R-:W-:Y:S01]  /*0b20*/  @!P1 DSETP.MAX.AND P2, P3, RZ, R16, PT ;  /* 0x00000010ff00922a */ /* 0x001fe20003b4f000 */
[----:B------:R-:W-:-:S04]  /*0b30*/  @!P1 MOV R18, R17 ;  /* 0x0000001100129202 */ /* 0x000fc80000000f00 */
[----:B------:R-:W-:Y:S02]  /*0b40*/  @!P1 LOP3.LUT R12, R18, 0x80000, RZ, 0xfc, !PT ;  /* 0x00080000120c9812 */ /* 0x000fe400078efcff */
[----:B------:R-:W-:Y:S01]  /*0b50*/  @!P1 FSEL R19, R15, R18, P2 ;  /* 0x000000120f139208 */ /* 0x000fe20001000000 */
[----:B------:R-:W-:-:S03]  /*0b60*/  @!P1 IMAD.MOV.U32 R15, RZ, RZ, R16 ;  /* 0x000000ffff0f9224 */ /* 0x000fc600078e0010 */
[----:B------:R-:W-:Y:S02]  /*0b70*/  @!P1 SEL R11, R12, R19, P3 ;  /* 0x000000130c0b9207 */ /* 0x000fe40001800000 */
[----:B------:R-:W-:-:S04]  /*0b80*/  @!P1 SEL R10, R10, R15, P2 ;  /* 0x0000000f0a0a9207 */ /* 0x000fc80001000000 */
[----:B------:R-:W0:Y:S02]  /*0b90*/  @!P1 F2F.F32.F64 R11, R10 ;  /* 0x0000000a000b9310 */ /* 0x000e240000301000 */
[----:B0-----:R4:W-:Y:S01]  /*0ba0*/  @!P1 STG.E desc[UR4][R6.64], R11 ;  /* 0x0000000b06009986 */ /* 0x0019e2000c101904 */
[----:B------:R-:W-:-:S13]  /*0bb0*/  ISETP.NE.AND P1, PT, R8, RZ, PT ;  /* 0x000000ff0800720c */ /* 0x000fda0003f25270 */
[----:B----4-:R-:W-:Y:S05]  /*0bc0*/  @P1 BRA `(.L_x_27) ;  /* 0xfffffff400841947 */ /* 0x010fea000383ffff */
.L_x_26:
[----:B------:R-:W-:Y:S05]  /*0bd0*/  @!P0 EXIT ;  /* 0x000000000000894d */ /* 0x000fea0003800000 */
[----:B------:R-:W0:Y:S01]  /*0be0*/  LDC R2, c[0x0][0x3ac] ;  /* 0x0000eb00ff027b82 */ /* 0x000e220000000800 */
[----:B------:R-:W-:Y:S02]  /*0bf0*/  ISETP.NE.AND P1, PT, R14, 0x1, PT ;  /* 0x000000010e00780c */ /* 0x000fe40003f25270 */
[----:B0-----:R-:W-:-:S04]  /*0c00*/  LOP3.LUT R4, R2, 0x1, RZ, 0xc0, !PT ;  /* 0x0000000102047812 */ /* 0x001fc800078ec0ff */
[----:B------:R-:W-:-:S07]  /*0c10*/  ISETP.NE.U32.AND P0, PT, R4, 0x1, PT ;  /* 0x000000010400780c */ /* 0x000fce0003f05070 */
[----:B------:R-:W-:Y:S06]  /*0c20*/  @!P1 BRA `(.L_x_28) ;  /* 0x0000000400549947 */ /* 0x000fec0003800000 */
[----:B------:R-:W0:Y:S01]  /*0c30*/  LDC.64 R8, c[0x0][0x3a8] ;  /* 0x0000ea00ff087b82 */ /* 0x000e220000000a00 */
[----:B------:R-:W1:Y:S01]  /*0c40*/  LDCU.64 UR8, c[0x0][0x380] ;  /* 0x00007000ff0877ac */ /* 0x000e620008000a00 */
[----:B------:R-:W2:Y:S06]  /*0c50*/  LDCU.64 UR10, c[0x0][0x390] ;  /* 0x00007200ff0a77ac */ /* 0x000eac0008000a00 */
[----:B------:R-:W3:Y:S01]  /*0c60*/  LDC.64 R4, c[0x0][0x388] ;  /* 0x0000e200ff047b82 */ /* 0x000ee20000000a00 */
[----:B0-----:R-:W-:-:S04]  /*0c70*/  IMAD R9, R0, R9, R3 ;  /* 0x0000000900097224 */ /* 0x001fc800078e0203 */
[----:B---3--:R-:W-:-:S06]  /*0c80*/  IMAD.WIDE.U32 R10, R9, 0x4, R4 ;  /* 0x00000004090a7825 */ /* 0x008fcc00078e0004 */
[----:B------:R-:W3:Y:S02]  /*0c90*/  LDG.E R11, desc[UR4][R10.64] ;  /* 0x000000040a0b7981 */ /* 0x000ee4000c1e1900 */
[----:B---3--:R-:W-:-:S05]  /*0ca0*/  IMAD R14, R8, UR6, R11 ;  /* 0x00000006080e7c24 */ /* 0x008fca000f8e020b */
[----:B-1----:R-:W-:-:S05]  /*0cb0*/  IADD3 R14, P1, PT, R14, UR8, RZ ;  /* 0x000000080e0e7c10 */ /* 0x002fca000ff3e0ff */
[----:B------:R-:W-:-:S05]  /*0cc0*/  IMAD.X R15, RZ, RZ, UR9, P1 ;  /* 0x00000009ff0f7e24 */ /* 0x000fca00088e06ff */
[----:B------:R-:W3:Y:S02]  /*0cd0*/  LDG.E.U8 R14, desc[UR4][R14.64] ;  /* 0x000000040e0e7981 */ /* 0x000ee4000c1e1100 */
[----:B---3--:R-:W-:-:S13]  /*0ce0*/  ISETP.NE.AND P1, PT, R14, RZ, PT ;  /* 0x000000ff0e00720c */ /* 0x008fda0003f25270 */
[----:B--2---:R-:W-:Y:S01]  /*0cf0*/  @P1 IMAD.U32 R6, RZ, RZ, UR10 ;  /* 0x0000000aff061e24 */ /* 0x004fe2000f8e00ff */
[----:B------:R-:W0:Y:S01]  /*0d00*/  @P1 LDC R11, c[0x0][0x398] ;  /* 0x0000e600ff0b1b82 */ /* 0x000e220000000800 */
[----:B------:R-:W-:Y:S02]  /*0d10*/  @P1 IMAD.U32 R7, RZ, RZ, UR11 ;  /* 0x0000000bff071e24 */ /* 0x000fe4000f8e00ff */
[----:B------:R-:W-:-:S05]  /*0d20*/  @P1 IMAD.WIDE.U32 R12, R9, 0x4, R6 ;  /* 0x00000004090c1825 */ /* 0x000fca00078e0006 */
[----:B------:R-:W1:Y:S01]  /*0d30*/  @!P1 LDC R17, c[0x0][0x39c] ;  /* 0x0000e700ff119b82 */ /* 0x000e620000000800 */
[----:B------:R-:W0:Y:S01]  /*0d40*/  @P1 LDG.E R16, desc[UR4][R12.64] ;  /* 0x000000040c101981 */ /* 0x000e22000c1e1900 */
[----:B------:R-:W-:Y:S02]  /*0d50*/  @!P1 IMAD.U32 R6, RZ, RZ, UR10 ;  /* 0x0000000aff069e24 */ /* 0x000fe4000f8e00ff */
[----:B------:R-:W-:Y:S02]  /*0d60*/  @!P1 IMAD.U32 R7, RZ, RZ, UR11 ;  /* 0x0000000bff079e24 */ /* 0x000fe4000f8e00ff */
[----:B0-----:R-:W-:Y:S01]  /*0d70*/  @P1 FADD R10, R16, R11 ;  /* 0x0000000b100a1221 */ /* 0x001fe20000000000 */
[----:B------:R-:W-:-:S05]  /*0d80*/  HFMA2 R16, -RZ, RZ, 4.76837158203125e-07, 0 ;  /* 0x00080000ff107431 */ /* 0x000fca00000001ff */
[----:B------:R-:W0:Y:S01]  /*0d90*/  @P1 F2F.F64.F32 R10, R10 ;  /* 0x0000000a000a1310 */ /* 0x000e220000201800 */
[----:B------:R-:W-:Y:S01]  /*0da0*/  @P1 LOP3.LUT R16, R16, 0x3ff00000, RZ, 0xfc, !PT ;  /* 0x3ff0000010101812 */ /* 0x000fe200078efcff */
[----:B0-----:R-:W-:Y:S01]  /*0db0*/  @P1 DSETP.MIN.AND P2, P3, R10, 1, PT ;  /* 0x3ff000000a00142a */ /* 0x001fe20003b40000 */
[----:B------:R-:W-:-:S05]  /*0dc0*/  @P1 IMAD.MOV.U32 R14, RZ, RZ, R11 ;  /* 0x000000ffff0e1224 */ /* 0x000fca00078e000b */
[----:B------:R-:W-:Y:S02]  /*0dd0*/  @P1 FSEL R15, R14, 1.875, P2 ;  /* 0x3ff000000e0f1808 */ /* 0x000fe40001000000 */
[----:B------:R-:W-:Y:S01]  /*0de0*/  @P1 SEL R14, R10, RZ, P2 ;  /* 0x000000ff0a0e1207 */ /* 0x000fe20001000000 */
[----:B------:R-:W-:Y:S01]  /*0df0*/  @!P1 IMAD.WIDE.U32 R10, R9, 0x4, R6 ;  /* 0x00000004090a9825 */ /* 0x000fe200078e0006 */
[----:B------:R-:W-:-:S06]  /*0e00*/  @P1 SEL R15, R16, R15, P3 ;  /* 0x0000000f100f1207 */ /* 0x000fcc0001800000 */
[----:B------:R-:W0:Y:S02]  /*0e10*/  @P1 F2F.F32.F64 R15, R14 ;  /* 0x0000000e000f1310 */ /* 0x000e240000301000 */
[----:B0-----:R0:W-:Y:S04]  /*0e20*/  @P1 STG.E desc[UR4][R12.64], R15 ;  /* 0x0000000f0c001986 */ /* 0x0011e8000c101904 */
[----:B------:R-:W1:Y:S01]  /*0e30*/  @!P1 LDG.E R16, desc[UR4][R10.64] ;  /* 0x000000040a109981 */ /* 0x000e62000c1e1900 */
[----:B------:R-:W-:Y:S02]  /*0e40*/  @!P1 MOV R18, RZ ;  /* 0x000000ff00129202 */ /* 0x000fe40000000f00 */
[----:B------:R-:W-:Y:S01]  /*0e50*/  IADD3 R9, PT, PT, R9, 0x1, RZ ;  /* 0x0000000109097810 */ /* 0x000fe20007ffe0ff */
[----:B------:R-:W-:-:S04]  /*0e60*/  @!P1 IMAD.MOV.U32 R12, RZ, RZ, RZ ;  /* 0x000000ffff0c9224 */ /* 0x000fc800078e00ff */
[----:B0-----:R-:W-:-:S04]  /*0e70*/  IMAD.WIDE.U32 R14, R9, 0x4, R4 ;  /* 0x00000004090e7825 */ /* 0x001fc800078e0004 */
[----:B-1----:R-:W-:-:S06]  /*0e80*/  @!P1 FADD R16, -R17, R16 ;  /* 0x0000001011109221 */ /* 0x002fcc0000000100 */
[----:B------:R-:W0:Y:S02]  /*0e90*/  @!P1 F2F.F64.F32 R16, R16 ;  /* 0x0000001000109310 */ /* 0x000e240000201800 */
[----:B0-----:R-:W-:Y:S01]  /*0ea0*/  @!P1 DSETP.MAX.AND P2, P3, RZ, R16, PT ;  /* 0x00000010ff00922a */ /* 0x001fe20003b4f000 */
[----:B------:R-:W-:-:S05]  /*0eb0*/  @!P1 IMAD.MOV.U32 R19, RZ, RZ, R17 ;  /* 0x000000ffff139224 */ /* 0x000fca00078e0011 */
[----:B------:R-:W-:Y:S02]  /*0ec0*/  @!P1 FSEL R18, R18, R19, P2 ;  /* 0x0000001312129208 */ /* 0x000fe40001000000 */
[----:B------:R-:W-:Y:S01]  /*0ed0*/  @!P1 LOP3.LUT R21, R19, 0x80000, RZ, 0xfc, !PT ;  /* 0x0008000013159812 */ /* 0x000fe200078efcff */
[----:B------:R-:W-:-:S03]  /*0ee0*/  @!P1 IMAD.MOV.U32 R19, RZ, RZ, R16 ;  /* 0x000000ffff139224 */ /* 0x000fc600078e0010 */
[----:B------:R-:W-:Y:S02]  /*0ef0*/  @!P1 SEL R13, R21, R18, P3 ;  /* 0x00000012150d9207 */ /* 0x000fe40001800000 */
[----:B------:R-:W-:-:S04]  /*0f00*/  @!P1 SEL R12, R12, R19, P2 ;  /* 0x000000130c0c9207 */ /* 0x000fc80001000000 */
[----:B------:R-:W0:Y:S02]  /*0f10*/  @!P1 F2F.F32.F64 R13, R12 ;  /* 0x0000000c000d9310 */ /* 0x000e240000301000 */
[----:B0-----:R0:W-:Y:S04]  /*0f20*/  @!P1 STG.E desc[UR4][R10.64], R13 ;  /* 0x0000000d0a009986 */ /* 0x0011e8000c101904 */
[----:B------:R-:W2:Y:S02]  /*0f30*/  LDG.E R15, desc[UR4][R14.64] ;  /* 0x000000040e0f7981 */ /* 0x000ea4000c1e1900 */
[----:B--2---:R-:W-:-:S05]  /*0f40*/  IMAD R8, R8, UR6, R15 ;  /* 0x0000000608087c24 */ /* 0x004fca000f8e020f */
[----:B------:R-:W-:-:S05]  /*0f50*/  IADD3 R16, P1, PT, R8, UR8, RZ ;  /* 0x0000000808107c10 */ /* 0x000fca000ff3e0ff */
[----:B------:R-:W-:-:S05]  /*0f60*/  IMAD.X R17, RZ, RZ, UR9, P1 ;  /* 0x00000009ff117e24 */ /* 0x000fca00088e06ff */
[----:B------:R-:W2:Y:S02]  /*0f70*/  LDG.E.U8 R16, desc[UR4][R16.64] ;  /* 0x0000000410107981 */ /* 0x000ea4000c1e1100 */
[----:B--2---:R-:W-:-:S13]  /*0f80*/  ISETP.NE.AND P1, PT, R16, RZ, PT ;  /* 0x000000ff1000720c */ /* 0x004fda0003f25270 */
[C-C-:B------:R-:W-:Y:S01]  /*0f90*/  @P1 IMAD.WIDE.U32 R4, R9.reuse, 0x4, R6.reuse ;  /* 0x0000000409041825 */ /* 0x140fe200078e0006 */
[----:B------:R-:W1:Y:S04]  /*0fa0*/  @P1 LDC R19, c[0x0][0x398] ;  /* 0x0000e600ff131b82 */ /* 0x000e680000000800 */
[----:B------:R-:W1:Y:S01]  /*0fb0*/  @P1 LDG.E R8, desc[UR4][R4.64] ;  /* 0x0000000404081981 */ /* 0x000e62000c1e1900 */
[----:B0-----:R-:W-:Y:S02]  /*0fc0*/  IMAD.MOV.U32 R13, RZ, RZ, 0x80000 ;  /* 0x00080000ff0d7424 */ /* 0x001fe400078e00ff */
[----:B------:R-:W-:Y:S02]  /*0fd0*/  @!P1 IMAD.WIDE.U32 R6, R9, 0x4, R6 ;  /* 0x0000000409069825 */ /* 0x000fe400078e0006 */
[----:B------:R-:W0:Y:S01]  /*0fe0*/  @!P1 LDC R9, c[0x0][0x39c] ;  /* 0x0000e700ff099b82 */ /* 0x000e220000000800 */
[----:B------:R-:W-:Y:S01]  /*0ff0*/  @P1 LOP3.LUT R13, R13, 0x3ff00000, RZ, 0xfc, !PT ;  /* 0x3ff000000d0d1812 */ /* 0x000fe200078efcff */
[----:B-1----:R-:W-:-:S04]  /*1000*/  @P1 FADD R8, R8, R19 ;  /* 0x0000001308081221 */ /* 0x002fc80000000000 */
[----:B------:R-:W1:Y:S02]  /*1010*/  @P1 F2F.F64.F32 R10, R8 ;  /* 0x00000008000a1310 */ /* 0x000e640000201800 */
[----:B-1----:R-:W-:Y:S01]  /*1020*/  @P1 DSETP.MIN.AND P2, P3, R10, 1, PT ;  /* 0x3ff000000a00142a */ /* 0x002fe20003b40000 */
[----:B------:R-:W-:-:S05]  /*1030*/  @P1 IMAD.MOV.U32 R12, RZ, RZ, R11 ;  /* 0x000000ffff0c1224 */ /* 0x000fca00078e000b */
[----:B------:R-:W-:Y:S02]  /*1040*/  @P1 FSEL R12, R12, 1.875, P2 ;  /* 0x3ff000000c0c1808 */ /* 0x000fe40001000000 */
[----:B------:R-:W-:Y:S02]  /*1050*/  @P1 SEL R10, R10, RZ, P2 ;  /* 0x000000ff0a0a1207 */ /* 0x000fe40001000000 */
[----:B------:R-:W-:-:S06]  /*1060*/  @P1 SEL R11, R13, R12, P3 ;  /* 0x0000000c0d0b1207 */ /* 0x000fcc0001800000 */
[----:B------:R-:W1:Y:S02]  /*1070*/  @P1 F2F.F32.F64 R11, R10 ;  /* 0x0000000a000b1310 */ /* 0x000e640000301000 */
[----:B-1----:R1:W-:Y:S04]  /*1080*/  @P1 STG.E desc[UR4][R4.64], R11 ;  /* 0x0000000b04001986 */ /* 0x0023e8000c101904 */
[----:B------:R-:W0:Y:S01]  /*1090*/  @!P1 LDG.E R8, desc[UR4][R6.64] ;  /* 0x0000000406089981 */ /* 0x000e22000c1e1900 */
[----:B------:R-:W-:Y:S02]  /*10a0*/  @!P1 MOV R12, RZ ;  /* 0x000000ff000c9202 */ /* 0x000fe40000000f00 */
[----:B------:R-:W-:Y:S01]  /*10b0*/  IADD3 R3, PT, PT, R3, 0x2, RZ ;  /* 0x0000000203037810 */ /* 0x000fe20007ffe0ff */
[----:B------:R-:W-:-:S02]  /*10c0*/  @!P1 IMAD.MOV.U32 R4, RZ, RZ, RZ ;  /* 0x000000ffff049224 */ /* 0x000fc400078e00ff */
[----:B0-----:R-:W-:-:S06]  /*10d0*/  @!P1 FADD R8, -R9, R8 ;  /* 0x0000000809089221 */ /* 0x001fcc0000000100 */
        /* <DEDUP_REMOVED lines=9> */
[----:B0-----:R1:W-:Y:S02]  /*1170*/  @!P1 STG.E desc[UR4][R6.64], R5 ;  /* 0x0000000506009986 */ /* 0x0013e4000c101904 */
.L_x_28:
[----:B------:R-:W-:Y:S05]  /*1180*/  @P0 EXIT ;  /* 0x000000000000094d */ /* 0x000fea0003800000 */
[----:B-1----:R-:W0:Y:S01]  /*1190*/  LDC.64 R4, c[0x0][0x388] ;  /* 0x0000e200ff047b82 */ /* 0x002e220000000a00 */
[----:B------:R-:W-:Y:S01]  /*11a0*/  IMAD R7, R0, R2, R3 ;  /* 0x0000000200077224 */ /* 0x000fe200078e0203 */
[----:B------:R-:W1:Y:S03]  /*11b0*/  LDCU.64 UR8, c[0x0][0x380] ;  /* 0x00007000ff0877ac */ /* 0x000e660008000a00 */
[----:B0-----:R-:W-:-:S03]  /*11c0*/  IMAD.WIDE.U32 R2, R7, 0x4, R4 ;  /* 0x0000000407027825 */ /* 0x001fc600078e0004 */
[----:B------:R-:W0:Y:S03]  /*11d0*/  LDC R5, c[0x0][0x3a8] ;  /* 0x0000ea00ff057b82 */ /* 0x000e260000000800 */
[----:B------:R-:W0:Y:S02]  /*11e0*/  LDG.E R2, desc[UR4][R2.64] ;  /* 0x0000000402027981 */ /* 0x000e24000c1e1900 */
[----:B0-----:R-:W-:-:S05]  /*11f0*/  IMAD R4, R5, UR6, R2 ;  /* 0x0000000605047c24 */ /* 0x001fca000f8e0202 */
[----:B-1----:R-:W-:-:S05]  /*1200*/  IADD3 R4, P0, PT, R4, UR8, RZ ;  /* 0x0000000804047c10 */ /* 0x002fca000ff1e0ff */
[----:B------:R-:W-:-:S05]  /*1210*/  IMAD.X R5, RZ, RZ, UR9, P0 ;  /* 0x00000009ff057e24 */ /* 0x000fca00080e06ff */
[----:B------:R-:W2:Y:S02]  /*1220*/  LDG.E.U8 R4, desc[UR4][R4.64] ;  /* 0x0000000404047981 */ /* 0x000ea4000c1e1100 */
[----:B--2---:R-:W-:-:S13]  /*1230*/  ISETP.NE.AND P0, PT, R4, RZ, PT ;  /* 0x000000ff0400720c */ /* 0x004fda0003f05270 */
[----:B------:R-:W-:Y:S05]  /*1240*/  @!P0 BRA `(.L_x_29) ;  /* 0x0000000000408947 */ /* 0x000fea0003800000 */
[----:B------:R-:W0:Y:S01]  /*1250*/  LDC.64 R2, c[0x0][0x390] ;  /* 0x0000e400ff027b82 */ /* 0x000e220000000a00 */
[----:B------:R-:W1:Y:S01]  /*1260*/  LDCU UR6, c[0x0][0x398] ;  /* 0x00007300ff0677ac */ /* 0x000e620008000800 */
[----:B0-----:R-:W-:-:S05]  /*1270*/  IMAD.WIDE.U32 R2, R7, 0x4, R2 ;  /* 0x0000000407027825 */ /* 0x001fca00078e0002 */
[----:B------:R-:W1:Y:S01]  /*1280*/  LDG.E R0, desc[UR4][R2.64] ;  /* 0x0000000402007981 */ /* 0x000e62000c1e1900 */
[----:B------:R-:W-:Y:S02]  /*1290*/  IMAD.MOV.U32 R8, RZ, RZ, 0x80000 ;  /* 0x00080000ff087424 */ /* 0x000fe400078e00ff */
[----:B-1----:R-:W-:-:S04]  /*12a0*/  FADD R0, R0, UR6 ;  /* 0x0000000600007e21 */ /* 0x002fc80008000000 */
[----:B------:R-:W0:Y:S02]  /*12b0*/  F2F.F64.F32 R4, R0 ;  /* 0x0000000000047310 */ /* 0x000e240000201800 */
[----:B0-----:R-:W-:Y:S01]  /*12c0*/  DSETP.MIN.AND P0, P1, R4, 1, PT ;  /* 0x3ff000000400742a */ /* 0x001fe20003900000 */
[----:B------:R-:W-:-:S05]  /*12d0*/  MOV R6, R5 ;  /* 0x0000000500067202 */ /* 0x000fca0000000f00 */
[----:B------:R-:W-:Y:S02]  /*12e0*/  FSEL R7, R6, 1.875, P0 ;  /* 0x3ff0000006077808 */ /* 0x000fe40000000000 */
[----:B------:R-:W-:-:S06]  /*12f0*/  SEL R4, R4, RZ, P0 ;  /* 0x000000ff04047207 */ /* 0x000fcc0000000000 */
[----:B------:R-:W-:-:S05]  /*1300*/  @P1 LOP3.LUT R7, R8, 0x3ff00000, RZ, 0xfc, !PT ;  /* 0x3ff0000008071812 */ /* 0x000fca00078efcff */
[----:B------:R-:W-:-:S06]  /*1310*/  IMAD.MOV.U32 R5, RZ, RZ, R7 ;  /* 0x000000ffff057224 */ /* 0x000fcc00078e0007 */
[----:B------:R-:W0:Y:S02]  /*1320*/  F2F.F32.F64 R5, R4 ;  /* 0x0000000400057310 */ /* 0x000e240000301000 */
[----:B0-----:R-:W-:Y:S01]  /*1330*/  STG.E desc[UR4][R2.64], R5 ;  /* 0x0000000502007986 */ /* 0x001fe2000c101904 */
[----:B------:R-:W-:Y:S05]  /*1340*/  EXIT ;  /* 0x000000000000794d */ /* 0x000fea0003800000 */
.L_x_29:
[----:B------:R-:W0:Y:S01]  /*1350*/  LDC.64 R2, c[0x0][0x390] ;  /* 0x0000e400ff027b82 */ /* 0x000e220000000a00 */
[----:B------:R-:W1:Y:S01]  /*1360*/  LDCU UR6, c[0x0][0x39c] ;  /* 0x00007380ff0677ac */ /* 0x000e620008000800 */
[----:B0-----:R-:W-:-:S05]  /*1370*/  IMAD.WIDE.U32 R4, R7, 0x4, R2 ;  /* 0x0000000407047825 */ /* 0x001fca00078e0002 */
[----:B------:R-:W1:Y:S01]  /*1380*/  LDG.E R0, desc[UR4][R4.64] ;  /* 0x0000000404007981 */ /* 0x000e62000c1e1900 */
[----:B------:R-:W-:Y:S02]  /*1390*/  IMAD.MOV.U32 R6, RZ, RZ, RZ ;  /* 0x000000ffff067224 */ /* 0x000fe400078e00ff */
[----:B-1----:R-:W-:-:S04]  /*13a0*/  FADD R0, R0, -UR6 ;  /* 0x8000000600007e21 */ /* 0x002fc80008000000 */
[----:B------:R-:W0:Y:S02]  /*13b0*/  F2F.F64.F32 R2, R0 ;  /* 0x0000000000027310 */ /* 0x000e240000201800 */
[----:B0-----:R-:W-:Y:S01]  /*13c0*/  DSETP.MAX.AND P0, P1, RZ, R2, PT ;  /* 0x00000002ff00722a */ /* 0x001fe2000390f000 */
[----:B------:R-:W-:-:S05]  /*13d0*/  MOV R7, R3 ;  /* 0x0000000300077202 */ /* 0x000fca0000000f00 */
[C---:B------:R-:W-:Y:S02]  /*13e0*/  FSEL R9, R6.reuse, R7, P0 ;  /* 0x0000000706097208 */ /* 0x040fe40000000000 */
[----:B------:R-:W-:-:S06]  /*13f0*/  SEL R2, R6, R2, P0 ;  /* 0x0000000206027207 */ /* 0x000fcc0000000000 */
[----:B------:R-:W-:-:S05]  /*1400*/  @P1 LOP3.LUT R9, R7, 0x80000, RZ, 0xfc, !PT ;  /* 0x0008000007091812 */ /* 0x000fca00078efcff */
[----:B------:R-:W-:-:S06]  /*1410*/  IMAD.MOV.U32 R3, RZ, RZ, R9 ;  /* 0x000000ffff037224 */ /* 0x000fcc00078e0009 */
[----:B------:R-:W0:Y:S02]  /*1420*/  F2F.F32.F64 R3, R2 ;  /* 0x0000000200037310 */ /* 0x000e240000301000 */
[----:B0-----:R-:W-:Y:S01]  /*1430*/  STG.E desc[UR4][R4.64], R3 ;  /* 0x0000000304007986 */ /* 0x001fe2000c101904 */
[----:B------:R-:W-:Y:S05]  /*1440*/  EXIT ;  /* 0x000000000000794d */ /* 0x000fea0003800000 */
.L_x_30:
        /* <DEDUP_REMOVED lines=11> */
.L_x_139:


//--------------------- .text._Z22inhibitColumns_wrapperPjPbfj --------------------------
	.section	.text._Z22inhibitColumns_wrapperPjPbfj,"ax",@progbits
	.align	128
        .global         _Z22inhibitColumns_wrapperPjPbfj
        .type           _Z22inhibitColumns_wrapperPjPbfj,@function
        .size           _Z22inhibitColumns_wrapperPjPbfj,(.L_x_140 - _Z22inhibitColumns_wrapperPjPbfj)
        .other          _Z22inhibitColumns_wrapperPjPbfj,@"STO_CUDA_ENTRY STV_DEFAULT"
_Z22inhibitColumns_wrapperPjPbfj:
.text._Z22inhibitColumns_wrapperPjPbfj:
[----:B------:R-:W-:Y:S01]  /*0000*/  LDC R1, c[0x0][0x37c] ;  /* 0x0000df00ff017b82 */ /* 0x000fe20000000800 */
[----:B------:R-:W0:Y:S07]  /*0010*/  S2R R0, SR_TID.X ;  /* 0x0000000000007919 */ /* 0x000e2e0000002100 */
[----:B------:R-:W0:Y:S01]  /*0020*/  LDC.64 R4, c[0x0][0x380] ;  /* 0x0000e000ff047b82 */ /* 0x000e220000000a00 */
[----:B------:R-:W1:Y:S01]  /*0030*/  LDCU.64 UR6, c[0x0][0x358] ;  /* 0x00006b00ff0677ac */ /* 0x000e620008000a00 */
[----:B0-----:R-:W-:-:S06]  /*0040*/  IMAD.WIDE.U32 R4, R0, 0x4, R4 ;  /* 0x0000000400047825 */ /* 0x001fcc00078e0004 */
[----:B-1----:R-:W2:Y:S01]  /*0050*/  LDG.E R4, desc[UR6][R4.64] ;  /* 0x0000000604047981 */ /* 0x002ea2000c1e1900 */
[----:B------:R-:W0:Y:S01]  /*0060*/  S2UR UR5, SR_CgaCtaId ;  /* 0x00000000000579c3 */ /* 0x000e220000008800 */
[----:B------:R-:W-:Y:S01]  /*0070*/  UMOV UR4, 0x400 ;  /* 0x0000040000047882 */ /* 0x000fe20000000000 */
[----:B------:R-:W-:Y:S02]  /*0080*/  IMAD.MOV.U32 R13, RZ, RZ, RZ ;  /* 0x000000ffff0d7224 */ /* 0x000fe400078e00ff */
[----:B------:R-:W-:-:S04]  /*0090*/  IMAD.MOV.U32 R2, RZ, RZ, RZ ;  /* 0x000000ffff027224 */ /* 0x000fc800078e00ff */
[----:B------:R-:W1:Y:S01]  /*00a0*/  LDC R3, c[0x0][0x360] ;  /* 0x0000d800ff037b82 */ /* 0x000e620000000800 */
[----:B0-----:R-:W-:-:S06]  /*00b0*/  ULEA UR4, UR5, UR4, 0x18 ;  /* 0x0000000405047291 */ /* 0x001fcc000f8ec0ff */
[----:B------:R-:W-:Y:S02]  /*00c0*/  LEA R7, R0, UR4, 0x2 ;  /* 0x0000000400077c11 */ /* 0x000fe4000f8e10ff */
[C---:B-1----:R-:W-:Y:S02]  /*00d0*/  ISETP.GE.U32.AND P1, PT, R3.reuse, 0x8, PT ;  /* 0x000000080300780c */ /* 0x042fe40003f26070 */
[----:B------:R-:W-:-:S04]  /*00e0*/  LOP3.LUT R14, R3, 0x7, RZ, 0xc0, !PT ;  /* 0x00000007030e7812 */ /* 0x000fc800078ec0ff */
[----:B------:R-:W-:Y:S01]  /*00f0*/  ISETP.NE.AND P0, PT, R14, RZ, PT ;  /* 0x000000ff0e00720c */ /* 0x000fe20003f05270 */
[----:B--2---:R0:W-:Y:S01]  /*0100*/  STS [R7], R4 ;  /* 0x0000000407007388 */ /* 0x0041e20000000800 */
[----:B------:R-:W-:Y:S06]  /*0110*/  BAR.SYNC.DEFER_BLOCKING 0x0 ;  /* 0x0000000000007b1d */ /* 0x000fec0000010000 */
[----:B------:R0:W1:Y:S01]  /*0120*/  LDS R12, [R7] ;  /* 0x00000000070c7984 */ /* 0x0000620000000800 */
[----:B------:R-:W-:Y:S05]  /*0130*/  @!P1 BRA `(.L_x_31) ;  /* 0x00000000008c9947 */ /* 0x000fea0003800000 */
[C---:B0-----:R-:W-:Y:S01]  /*0140*/  LOP3.LUT R4, R3.reuse, 0xfffffff8, RZ, 0xc0, !PT ;  /* 0xfffffff803047812 */ /* 0x041fe200078ec0ff */
[----:B------:R-:W-:Y:S01]  /*0150*/  IMAD.MOV.U32 R2, RZ, RZ, RZ ;  /* 0x000000ffff027224 */ /* 0x000fe200078e00ff */
[----:B------:R-:W-:Y:S01]  /*0160*/  LOP3.LUT R13, R3, 0x7f8, RZ, 0xc0, !PT ;  /* 0x000007f8030d7812 */ /* 0x000fe200078ec0ff */
[----:B------:R-:W-:Y:S02]  /*0170*/  UIADD3 UR5, UPT, UPT, UR4, 0x10, URZ ;  /* 0x0000001004057890 */ /* 0x000fe4000fffe0ff */
[----:B------:R-:W-:-:S10]  /*0180*/  IMAD.MOV R15, RZ, RZ, -R4 ;  /* 0x000000ffff0f7224 */ /* 0x000fd400078e0a04 */
.L_x_32:
[----:B------:R-:W1:Y:S01]  /*0190*/  LDS.128 R4, [UR5+-0x10] ;  /* 0xfffff005ff047984 */ /* 0x000e620008000c00 */
[----:B------:R-:W-:-:S03]  /*01a0*/  VIADD R15, R15, 0x8 ;  /* 0x000000080f0f7836 */ /* 0x000fc60000000000 */
[----:B------:R-:W0:Y:S01]  /*01b0*/  LDS.128 R8, [UR5] ;  /* 0x00000005ff087984 */ /* 0x000e220008000c00 */
[----:B------:R-:W-:Y:S01]  /*01c0*/  UIADD3 UR5, UPT, UPT, UR5, 0x20, URZ ;  /* 0x0000002005057890 */ /* 0x000fe2000fffe0ff */
[-C--:B-1----:R-:W-:Y:S01]  /*01d0*/  ISETP.GT.U32.AND P1, PT, R4, R12.reuse, PT ;  /* 0x0000000c0400720c */ /* 0x082fe20003f24070 */
[----:B------:R-:W-:Y:S01]  /*01e0*/  VIADD R4, R2, 0x1 ;  /* 0x0000000102047836 */ /* 0x000fe20000000000 */
[----:B------:R-:W-:-:S11]  /*01f0*/  ISETP.GT.U32.AND P2, PT, R5, R12, PT ;  /* 0x0000000c0500720c */ /* 0x000fd60003f44070 */
[----:B------:R-:W-:Y:S01]  /*0200*/  @!P1 IMAD.MOV R4, RZ, RZ, R2 ;  /* 0x000000ffff049224 */ /* 0x000fe200078e0202 */
[----:B------:R-:W-:-:S03]  /*0210*/  ISETP.GT.U32.AND P1, PT, R6, R12, PT ;  /* 0x0000000c0600720c */ /* 0x000fc60003f24070 */
[----:B------:R-:W-:Y:S02]  /*0220*/  VIADD R2, R4, 0x1 ;  /* 0x0000000104027836 */ /* 0x000fe40000000000 */
[----:B------:R-:W-:Y:S01]  /*0230*/  @!P2 IMAD.MOV R2, RZ, RZ, R4 ;  /* 0x000000ffff02a224 */ /* 0x000fe200078e0204 */
[----:B------:R-:W-:-:S03]  /*0240*/  ISETP.GT.U32.AND P2, PT, R7, R12, PT ;  /* 0x0000000c0700720c */ /* 0x000fc60003f44070 */
[----:B------:R-:W-:-:S04]  /*0250*/  VIADD R4, R2, 0x1 ;  /* 0x0000000102047836 */ /* 0x000fc80000000000 */
[----:B------:R-:W-:Y:S01]  /*0260*/  @!P1 IMAD.MOV R4, RZ, RZ, R2 ;  /* 0x000000ffff049224 */ /* 0x000fe200078e0202 */
[----:B0-----:R-:W-:-:S03]  /*0270*/  ISETP.GT.U32.AND P1, PT, R8, R12, PT ;  /* 0x0000000c0800720c */ /* 0x001fc60003f24070 */
[----:B------:R-:W-:Y:S02]  /*0280*/  VIADD R2, R4, 0x1 ;  /* 0x0000000104027836 */ /* 0x000fe40000000000 */
[----:B------:R-:W-:Y:S01]  /*0290*/  @!P2 IMAD.MOV R2, RZ, RZ, R4 ;  /* 0x000000ffff02a224 */ /* 0x000fe200078e0204 */
[----:B------:R-:W-:-:S03]  /*02a0*/  ISETP.GT.U32.AND P2, PT, R9, R12, PT ;  /* 0x0000000c0900720c */ /* 0x000fc60003f44070 */
[----:B------:R-:W-:-:S04]  /*02b0*/  VIADD R4, R2, 0x1 ;  /* 0x0000000102047836 */ /* 0x000fc80000000000 */
[----:B------:R-:W-:Y:S02]  /*02c0*/  @!P1 IADD3 R4, PT, PT, R2, RZ, RZ ;  /* 0x000000ff02049210 */ /* 0x000fe40007ffe0ff */
[----:B------:R-:W-:-:S03]  /*02d0*/  ISETP.GT.U32.AND P1, PT, R10, R12, PT ;  /* 0x0000000c0a00720c */ /* 0x000fc60003f24070 */
[----:B------:R-:W-:Y:S02]  /*02e0*/  VIADD R2, R4, 0x1 ;  /* 0x0000000104027836 */ /* 0x000fe40000000000 */
[----:B------:R-:W-:Y:S01]  /*02f0*/  @!P2 IMAD.MOV R2, RZ, RZ, R4 ;  /* 0x000000ffff02a224 */ /* 0x000fe200078e0204 */
[----:B------:R-:W-:-:S03]  /*0300*/  ISETP.GT.U32.AND P2, PT, R11, R12, PT ;  /* 0x0000000c0b00720c */ /* 0x000fc60003f44070 */
[----:B------:R-:W-:-:S04]  /*0310*/  VIADD R4, R2, 0x1 ;  /* 0x0000000102047836 */ /* 0x000fc80000000000 */
[----:B------:R-:W-:Y:S01]  /*0320*/  @!P1 IMAD.MOV R4, RZ, RZ, R2 ;  /* 0x000000ffff049224 */ /* 0x000fe200078e0202 */
[----:B------:R-:W-:-:S03]  /*0330*/  ISETP.NE.AND P1, PT, R15, RZ, PT ;  /* 0x000000ff0f00720c */ /* 0x000fc60003f25270 */
[----:B------:R-:W-:Y:S02]  /*0340*/  VIADD R2, R4, 0x1 ;  /* 0x0000000104027836 */ /* 0x000fe40000000000 */
[----:B------:R-:W-:-:S08]  /*0350*/  @!P2 IMAD.MOV R2, RZ, RZ, R4 ;  /* 0x000000ffff02a224 */ /* 0x000fd000078e0204 */
[----:B------:R-:W-:Y:S05]  /*0360*/  @P1 BRA `(.L_x_32) ;  /* 0xfffffffc00881947 */ /* 0x000fea000383ffff */
.L_x_31:
[----:B------:R-:W-:Y:S05]  /*0370*/  @!P0 BRA `(.L_x_33) ;  /* 0x0000000000a08947 */ /* 0x000fea0003800000 */
[----:B------:R-:W-:Y:S02]  /*0380*/  ISETP.GE.U32.AND P1, PT, R14, 0x4, PT ;  /* 0x000000040e00780c */ /* 0x000fe40003f26070 */
[----:B------:R-:W-:-:S04]  /*0390*/  LOP3.LUT R10, R3, 0x3, RZ, 0xc0, !PT ;  /* 0x00000003030a7812 */ /* 0x000fc800078ec0ff */
[----:B------:R-:W-:-:S07]  /*03a0*/  ISETP.NE.AND P0, PT, R10, RZ, PT ;  /* 0x000000ff0a00720c */ /* 0x000fce0003f05270 */
[----:B------:R-:W-:Y:S06]  /*03b0*/  @!P1 BRA `(.L_x_34) ;  /* 0x0000000000409947 */ /* 0x000fec0003800000 */
[C---:B0-----:R-:W-:Y:S01]  /*03c0*/  LEA R4, R13.reuse, UR4, 0x2 ;  /* 0x000000040d047c11 */ /* 0x041fe2000f8e10ff */
[----:B------:R-:W-:Y:S02]  /*03d0*/  VIADD R5, R2, 0x1 ;  /* 0x0000000102057836 */ /* 0x000fe40000000000 */
[----:B------:R-:W-:Y:S02]  /*03e0*/  VIADD R13, R13, 0x4 ;  /* 0x000000040d0d7836 */ /* 0x000fe40000000000 */
[----:B------:R-:W1:Y:S04]  /*03f0*/  LDS.64 R6, [R4] ;  /* 0x0000000004067984 */ /* 0x000e680000000a00 */
[----:B------:R-:W0:Y:S01]  /*0400*/  LDS.64 R8, [R4+0x8] ;  /* 0x0000080004087984 */ /* 0x000e220000000a00 */
[----:B-1----:R-:W-:-:S02]  /*0410*/  ISETP.GT.U32.AND P2, PT, R6, R12, PT ;  /* 0x0000000c0600720c */ /* 0x002fc40003f44070 */
[----:B------:R-:W-:-:S11]  /*0420*/  ISETP.GT.U32.AND P1, PT, R7, R12, PT ;  /* 0x0000000c0700720c */ /* 0x000fd60003f24070 */
[----:B------:R-:W-:Y:S02]  /*0430*/  @!P2 IADD3 R5, PT, PT, R2, RZ, RZ ;  /* 0x000000ff0205a210 */ /* 0x000fe40007ffe0ff */
[----:B0-----:R-:W-:-:S03]  /*0440*/  ISETP.GT.U32.AND P2, PT, R8, R12, PT ;  /* 0x0000000c0800720c */ /* 0x001fc60003f44070 */
[----:B------:R-:W-:Y:S02]  /*0450*/  VIADD R2, R5, 0x1 ;  /* 0x0000000105027836 */ /* 0x000fe40000000000 */
[----:B------:R-:W-:Y:S01]  /*0460*/  @!P1 IMAD.MOV R2, RZ, RZ, R5 ;  /* 0x000000ffff029224 */ /* 0x000fe200078e0205 */
[----:B------:R-:W-:-:S03]  /*0470*/  ISETP.GT.U32.AND P1, PT, R9, R12, PT ;  /* 0x0000000c0900720c */ /* 0x000fc60003f24070 */
[----:B------:R-:W-:-:S04]  /*0480*/  VIADD R5, R2, 0x1 ;  /* 0x0000000102057836 */ /* 0x000fc80000000000 */
[----:B------:R-:W-:-:S04]  /*0490*/  @!P2 IMAD.MOV R5, RZ, RZ, R2 ;  /* 0x000000ffff05a224 */ /* 0x000fc800078e0202 */
[----:B------:R-:W-:Y:S02]  /*04a0*/  VIADD R2, R5, 0x1 ;  /* 0x0000000105027836 */ /* 0x000fe40000000000 */
[----:B------:R-:W-:-:S07]  /*04b0*/  @!P1 IMAD.MOV R2, RZ, RZ, R5 ;  /* 0x000000ffff029224 */ /* 0x000fce00078e0205 */
.L_x_34:
[----:B------:R-:W-:Y:S05]  /*04c0*/  @!P0 BRA `(.L_x_33) ;  /* 0x00000000004c8947 */ /* 0x000fea0003800000 */
[----:B------:R-:W-:Y:S02]  /*04d0*/  ISETP.NE.AND P1, PT, R10, 0x1, PT ;  /* 0x000000010a00780c */ /* 0x000fe40003f25270 */
[----:B0-----:R-:W-:-:S04]  /*04e0*/  LOP3.LUT R4, R3, 0x1, RZ, 0xc0, !PT ;  /* 0x0000000103047812 */ /* 0x001fc800078ec0ff */
[----:B------:R-:W-:-:S07]  /*04f0*/  ISETP.NE.U32.AND P0, PT, R4, 0x1, PT ;  /* 0x000000010400780c */ /* 0x000fce0003f05070 */
[----:B------:R-:W-:Y:S06]  /*0500*/  @!P1 BRA `(.L_x_35) ;  /* 0x0000000000249947 */ /* 0x000fec0003800000 */
[C---:B------:R-:W-:Y:S01]  /*0510*/  LEA R5, R13.reuse, UR4, 0x2 ;  /* 0x000000040d057c11 */ /* 0x040fe2000f8e10ff */
[----:B------:R-:W-:-:S05]  /*0520*/  VIADD R13, R13, 0x2 ;  /* 0x000000020d0d7836 */ /* 0x000fca0000000000 */
[----:B------:R-:W1:Y:S02]  /*0530*/  LDS.64 R4, [R5] ;  /* 0x0000000005047984 */ /* 0x000e640000000a00 */
[-C--:B-1----:R-:W-:Y:S01]  /*0540*/  ISETP.GT.U32.AND P1, PT, R4, R12.reuse, PT ;  /* 0x0000000c0400720c */ /* 0x082fe20003f24070 */
[----:B------:R-:W-:Y:S01]  /*0550*/  VIADD R4, R2, 0x1 ;  /* 0x0000000102047836 */ /* 0x000fe20000000000 */
[----:B------:R-:W-:-:S11]  /*0560*/  ISETP.GT.U32.AND P2, PT, R5, R12, PT ;  /* 0x0000000c0500720c */ /* 0x000fd60003f44070 */
[----:B------:R-:W-:-:S05]  /*0570*/  @!P1 IADD3 R4, PT, PT, R2, RZ, RZ ;  /* 0x000000ff02049210 */ /* 0x000fca0007ffe0ff */
[----:B------:R-:W-:Y:S02]  /*0580*/  VIADD R2, R4, 0x1 ;  /* 0x0000000104027836 */ /* 0x000fe40000000000 */
[----:B------:R-:W-:-:S07]  /*0590*/  @!P2 IMAD.MOV R2, RZ, RZ, R4 ;  /* 0x000000ffff02a224 */ /* 0x000fce00078e0204 */
.L_x_35:
[----:B------:R-:W-:Y:S01]  /*05a0*/  @!P0 LEA R13, R13, UR4, 0x2 ;  /* 0x000000040d0d8c11 */ /* 0x000fe2000f8e10ff */
[----:B------:R-:W-:-:S05]  /*05b0*/  @!P0 VIADD R4, R2, 0x1 ;  /* 0x0000000102048836 */ /* 0x000fca0000000000 */
[----:B------:R-:W1:Y:S02]  /*05c0*/  @!P0 LDS R13, [R13] ;  /* 0x000000000d0d8984 */ /* 0x000e640000000800 */
[----:B-1----:R-:W-:-:S13]  /*05d0*/  ISETP.GT.U32.OR P1, PT, R13, R12, P0 ;  /* 0x0000000c0d00720c */ /* 0x002fda0000724470 */
[----:B------:R-:W-:-:S04]  /*05e0*/  @!P1 IMAD.MOV R4, RZ, RZ, R2 ;  /* 0x000000ffff049224 */ /* 0x000fc800078e0202 */
[----:B------:R-:W-:-:S07]  /*05f0*/  @!P0 IMAD.MOV.U32 R2, RZ, RZ, R4 ;  /* 0x000000ffff028224 */ /* 0x000fce00078e0004 */
.L_x_33:
[----:B------:R-:W2:Y:S01]  /*0600*/  S2UR UR5, SR_CTAID.X ;  /* 0x00000000000579c3 */ /* 0x000ea20000002500 */
[----:B------:R-:W3:Y:S01]  /*0610*/  LDCU.64 UR8, c[0x0][0x390] ;  /* 0x00007200ff0877ac */ /* 0x000ee20008000a00 */
[----:B0-----:R-:W-:Y:S01]  /*0620*/  I2FP.F32.U32 R4, R3 ;  /* 0x0000000300047245 */ /* 0x001fe20000201000 */
[----:B------:R-:W0:Y:S04]  /*0630*/  LDCU.64 UR10, c[0x0][0x388] ;  /* 0x00007100ff0a77ac */ /* 0x000e280008000a00 */
[----:B---3--:R-:W-:Y:S01]  /*0640*/  FMUL R4, R4, UR8 ;  /* 0x0000000804047c20 */ /* 0x008fe20008400000 */
[----:B------:R-:W-:Y:S01]  /*0650*/  ULEA UR4, UR9, UR4, 0x2 ;  /* 0x0000000409047291 */ /* 0x000fe2000f8e10ff */
[----:B--2---:R-:W-:Y:S01]  /*0660*/  IMAD R5, R3, UR5, R0 ;  /* 0x0000000503057c24 */ /* 0x004fe2000f8e0200 */
[----:B------:R-:W-:-:S04]  /*0670*/  I2FP.F32.U32 R3, R2 ;  /* 0x0000000200037245 */ /* 0x000fc80000201000 */
[----:B------:R-:W-:Y:S01]  /*0680*/  LEA R7, R0, UR4, 0x2 ;  /* 0x0000000400077c11 */ /* 0x000fe2000f8e10ff */
[----:B------:R-:W-:Y:S01]  /*0690*/  BAR.SYNC.DEFER_BLOCKING 0x0 ;  /* 0x0000000000007b1d */ /* 0x000fe20000010000 */
[----:B0-----:R-:W-:Y:S02]  /*06a0*/  IADD3 R2, P1, PT, R5, UR10, RZ ;  /* 0x0000000a05027c10 */ /* 0x001fe4000ff3e0ff */
[CC--:B------:R-:W-:Y:S02]  /*06b0*/  FSETP.GT.AND P0, PT, R4.reuse, R3.reuse, PT ;  /* 0x000000030400720b */ /* 0x0c0fe40003f04000 */
[----:B------:R-:W-:Y:S01]  /*06c0*/  FSET.BF.GT.AND R4, R4, R3, PT ;  /* 0x000000030404720a */ /* 0x000fe20003804000 */
[----:B------:R-:W-:Y:S01]  /*06d0*/  IMAD.X R3, RZ, RZ, UR11, P1 ;  /* 0x0000000bff037e24 */ /* 0x000fe200088e06ff */
[----:B------:R-:W-:-:S03]  /*06e0*/  SEL R5, RZ, 0x1, !P0 ;  /* 0x00000001ff057807 */ /* 0x000fc60004000000 */
[----:B------:R-:W-:Y:S04]  /*06f0*/  STS [R7], R4 ;  /* 0x0000000407007388 */ /* 0x000fe80000000800 */
[----:B------:R-:W-:Y:S01]  /*0700*/  STG.E.U8 desc[UR6][R2.64], R5 ;  /* 0x0000000502007986 */ /* 0x000fe2000c101106 */
[----:B------:R-:W-:Y:S05]  /*0710*/  EXIT ;  /* 0x000000000000794d */ /* 0x000fea0003800000 */
.L_x_36:
        /* <DEDUP_REMOVED lines=14> */
.L_x_140:


//--------------------- .text._Z24calculateOverlap_wrapperPbPjPfS1_S0_fjjS0_j --------------------------
	.section	.text._Z24calculateOverlap_wrapperPbPjPfS1_S0_fjjS0_j,"ax",@progbits
	.align	128
        .global         _Z24calculateOverlap_wrapperPbPjPfS1_S0_fjjS0_j
        .type           _Z24calculateOverlap_wrapperPbPjPfS1_S0_fjjS0_j,@function
        .size           _Z24calculateOverlap_wrapperPbPjPfS1_S0_fjjS0_j,(.L_x_141 - _Z24calculateOverlap_wrapperPbPjPfS1_S0_fjjS0_j)
        .other          _Z24calculateOverlap_wrapperPbPjPfS1_S0_fjjS0_j,@"STO_CUDA_ENTRY STV_DEFAULT"
_Z24calculateOverlap_wrapperPbPjPfS1_S0_fjjS0_j:
.text._Z24calculateOverlap_wrapperPbPjPfS1_S0_fjjS0_j:
[----:B------:R-:W-:Y:S08]  /*0000*/  LDC R1, c[0x0][0x37c] ;  /* 0x0000df00ff017b82 */ /* 0x000ff00000000800 */
[----:B------:R-:W0:Y:S01]  /*0010*/  LDC R8, c[0x0][0x360] ;  /* 0x0000d800ff087b82 */ /* 0x000e220000000800 */
[----:B------:R-:W1:Y:S01]  /*0020*/  S2R R20, SR_TID.X ;  /* 0x0000000000147919 */ /* 0x000e620000002100 */
[----:B------:R-:W-:Y:S01]  /*0030*/  MOV R15, 0x400 ;  /* 0x00000400000f7802 */ /* 0x000fe20000000f00 */
[----:B------:R-:W2:Y:S05]  /*0040*/  LDCU.64 UR4, c[0x0][0x358] ;  /* 0x00006b00ff0477ac */ /* 0x000eaa0008000a00 */
[----:B------:R-:W3:Y:S08]  /*0050*/  LDC R13, c[0x0][0x3ac] ;  /* 0x0000eb00ff0d7b82 */ /* 0x000ef00000000800 */
[----:B------:R-:W4:Y:S01]  /*0060*/  S2UR UR6, SR_CTAID.X ;  /* 0x00000000000679c3 */ /* 0x000f220000002500 */
[----:B0-----:R-:W0:Y:S01]  /*0070*/  I2F.U32.RP R0, R8 ;  /* 0x0000000800007306 */ /* 0x001e220000209000 */
[----:B------:R-:W-:-:S07]  /*0080*/  ISETP.NE.U32.AND P2, PT, R8, RZ, PT ;  /* 0x000000ff0800720c */ /* 0x000fce0003f45070 */
[----:B0-----:R-:W0:Y:S01]  /*0090*/  MUFU.RCP R0, R0 ;  /* 0x0000000000007308 */ /* 0x001e220000001000 */
[----:B----4-:R-:W-:-:S04]  /*00a0*/  IMAD R11, R8, UR6, RZ ;  /* 0x00000006080b7c24 */ /* 0x010fc8000f8e02ff */
[----:B-1----:R-:W-:Y:S02]  /*00b0*/  IMAD.IADD R9, R11, 0x1, R20 ;  /* 0x000000010b097824 */ /* 0x002fe400078e0214 */
[----:B0-----:R-:W-:-:S04]  /*00c0*/  VIADD R2, R0, 0xffffffe ;  /* 0x0ffffffe00027836 */ /* 0x001fc80000000000 */
[----:B------:R0:W1:Y:S02]  /*00d0*/  F2I.FTZ.U32.TRUNC.NTZ R3, R2 ;  /* 0x0000000200037305 */ /* 0x000064000021f000 */
[----:B0-----:R-:W-:Y:S02]  /*00e0*/  IMAD.MOV.U32 R2, RZ, RZ, RZ ;  /* 0x000000ffff027224 */ /* 0x001fe400078e00ff */
[----:B-1----:R-:W-:-:S04]  /*00f0*/  IMAD.MOV R5, RZ, RZ, -R3 ;  /* 0x000000ffff057224 */ /* 0x002fc800078e0a03 */
[----:B------:R-:W-:-:S04]  /*0100*/  IMAD R5, R5, R8, RZ ;  /* 0x0000000805057224 */ /* 0x000fc800078e02ff */
[----:B------:R-:W-:-:S06]  /*0110*/  IMAD.HI.U32 R4, R3, R5, R2 ;  /* 0x0000000503047227 */ /* 0x000fcc00078e0002 */
[----:B---3--:R-:W-:Y:S02]  /*0120*/  IMAD.HI.U32 R3, R4, R13, RZ ;  /* 0x0000000d04037227 */ /* 0x008fe400078e00ff */
[----:B------:R-:W0:Y:S02]  /*0130*/  S2R R4, SR_CgaCtaId ;  /* 0x0000000000047919 */ /* 0x000e240000008800 */
[----:B------:R-:W-:-:S04]  /*0140*/  IMAD.MOV R5, RZ, RZ, -R3 ;  /* 0x000000ffff057224 */ /* 0x000fc800078e0a03 */
[----:B------:R-:W-:-:S05]  /*0150*/  IMAD R5, R8, R5, R13 ;  /* 0x0000000508057224 */ /* 0x000fca00078e020d */
[----:B------:R-:W-:-:S13]  /*0160*/  ISETP.GE.U32.AND P0, PT, R5, R8, PT ;  /* 0x000000080500720c */ /* 0x000fda0003f06070 */
[----:B------:R-:W-:Y:S02]  /*0170*/  @P0 IMAD.IADD R5, R5, 0x1, -R8 ;  /* 0x0000000105050824 */ /* 0x000fe400078e0a08 */
[----:B------:R-:W-:-:S03]  /*0180*/  @P0 VIADD R3, R3, 0x1 ;  /* 0x0000000103030836 */ /* 0x000fc60000000000 */
[----:B------:R-:W-:Y:S02]  /*0190*/  ISETP.GE.U32.AND P1, PT, R5, R8, PT ;  /* 0x000000080500720c */ /* 0x000fe40003f26070 */
[----:B0-----:R-:W-:-:S04]  /*01a0*/  LEA R15, R4, R15, 0x18 ;  /* 0x0000000f040f7211 */ /* 0x001fc800078ec0ff */
[----:B------:R-:W-:-:S05]  /*01b0*/  LEA R10, R20, R15, 0x2 ;  /* 0x0000000f140a7211 */ /* 0x000fca00078e10ff */
[----:B------:R0:W-:Y:S02]  /*01c0*/  STS [R10], RZ ;  /* 0x000000ff0a007388 */ /* 0x0001e40000000800 */
[----:B------:R-:W-:Y:S01]  /*01d0*/  @P1 VIADD R3, R3, 0x1 ;  /* 0x0000000103031836 */ /* 0x000fe20000000000 */
[----:B------:R-:W-:-:S04]  /*01e0*/  @!P2 LOP3.LUT R3, RZ, R8, RZ, 0x33, !PT ;  /* 0x00000008ff03a212 */ /* 0x000fc800078e33ff */
[----:B------:R-:W-:-:S13]  /*01f0*/  ISETP.GE.AND P0, PT, R3, 0x1, PT ;  /* 0x000000010300780c */ /* 0x000fda0003f06270 */
[----:B0-2---:R-:W-:Y:S05]  /*0200*/  @!P0 BRA `(.L_x_37) ;  /* 0x0000000800088947 */ /* 0x005fea0003800000 */
[C---:B------:R-:W-:Y:S01]  /*0210*/  ISETP.GE.U32.AND P0, PT, R3.reuse, 0x4, PT ;  /* 0x000000040300780c */ /* 0x040fe20003f06070 */
[C---:B------:R-:W-:Y:S01]  /*0220*/  IMAD R0, R3.reuse, R20, RZ ;  /* 0x0000001403007224 */ /* 0x040fe200078e02ff */
[----:B------:R-:W-:Y:S01]  /*0230*/  LOP3.LUT R12, R3, 0x3, RZ, 0xc0, !PT ;  /* 0x00000003030c7812 */ /* 0x000fe200078ec0ff */
[----:B------:R-:W-:-:S10]  /*0240*/  IMAD.MOV.U32 R17, RZ, RZ, RZ ;  /* 0x000000ffff117224 */ /* 0x000fd400078e00ff */
[----:B------:R-:W-:Y:S05]  /*0250*/  @!P0 BRA `(.L_x_38) ;  /* 0x0000000400b08947 */ /* 0x000fea0003800000 */
[----:B------:R-:W-:Y:S01]  /*0260*/  LOP3.LUT R17, R3, 0x7ffffffc, RZ, 0xc0, !PT ;  /* 0x7ffffffc03117812 */ /* 0x000fe200078ec0ff */
[----:B------:R-:W0:Y:S01]  /*0270*/  LDCU.64 UR10, c[0x0][0x380] ;  /* 0x00007000ff0a77ac */ /* 0x000e220008000a00 */
[----:B------:R-:W-:Y:S01]  /*0280*/  LEA R16, R8, R0, 0x2 ;  /* 0x0000000008107211 */ /* 0x000fe200078e10ff */
[----:B------:R-:W-:Y:S02]  /*0290*/  IMAD R14, R13, UR6, R0 ;  /* 0x000000060d0e7c24 */ /* 0x000fe4000f8e0200 */
[----:B------:R-:W-:Y:S01]  /*02a0*/  IMAD.MOV R18, RZ, RZ, -R17 ;  /* 0x000000ffff127224 */ /* 0x000fe200078e0a11 */
[----:B------:R-:W-:-:S04]  /*02b0*/  IADD3 R16, PT, PT, R16, 0x3, R15 ;  /* 0x0000000310107810 */ /* 0x000fc80007ffe00f */
[----:B------:R-:W-:-:S13]  /*02c0*/  ISETP.GE.AND P0, PT, R18, RZ, PT ;  /* 0x000000ff1200720c */ /* 0x000fda0003f06270 */
[----:B0-----:R-:W-:Y:S05]  /*02d0*/  @P0 BRA `(.L_x_39) ;  /* 0x0000000400540947 */ /* 0x001fea0003800000 */
[----:B------:R-:W-:Y:S01]  /*02e0*/  IMAD.MOV R2, RZ, RZ, -R18 ;  /* 0x000000ffff027224 */ /* 0x000fe200078e0a12 */
[----:B------:R-:W-:-:S04]  /*02f0*/  PLOP3.LUT P0, PT, PT, PT, PT, 0x80, 0x8 ;  /* 0x000000000008781c */ /* 0x000fc80003f0f070 */
[----:B------:R-:W-:-:S13]  /*0300*/  ISETP.GT.AND P1, PT, R2, 0xc, PT ;  /* 0x0000000c0200780c */ /* 0x000fda0003f24270 */
[----:B------:R-:W-:Y:S05]  /*0310*/  @!P1 BRA `(.L_x_40) ;  /* 0x0000000000c89947 */ /* 0x000fea0003800000 */
[----:B------:R-:W-:Y:S01]  /*0320*/  PLOP3.LUT P0, PT, PT, PT, PT, 0x8, 0x80 ;  /* 0x000000000080781c */ /* 0x000fe20003f0e170 */
[----:B------:R-:W0:-:S12]  /*0330*/  LDCU.64 UR8, c[0x0][0x380] ;  /* 0x00007000ff0877ac */ /* 0x000e180008000a00 */
.L_x_41:
[----:B0-----:R-:W-:-:S04]  /*0340*/  IADD3 R6, P1, PT, R14, UR8, RZ ;  /* 0x000000080e067c10 */ /* 0x001fc8000ff3e0ff */
[----:B------:R-:W-:-:S05]  /*0350*/  LEA.HI.X.SX32 R7, R14, UR9, 0x1, P1 ;  /* 0x000000090e077c11 */ /* 0x000fca00088f0eff */
[----:B------:R-:W2:Y:S04]  /*0360*/  LDG.E.U8 R29, desc[UR4][R6.64] ;  /* 0x00000004061d7981 */ /* 0x000ea8000c1e1100 */
[----:B------:R-:W3:Y:S04]  /*0370*/  LDG.E.U8 R23, desc[UR4][R6.64+0x1] ;  /* 0x0000010406177981 */ /* 0x000ee8000c1e1100 */
[----:B------:R-:W4:Y:S01]  /*0380*/  LDG.E.U8 R19, desc[UR4][R6.64+0x2] ;  /* 0x0000020406137981 */ /* 0x000f22000c1e1100 */
[C---:B------:R-:W-:Y:S02]  /*0390*/  VIADD R3, R14.reuse, 0x4 ;  /* 0x000000040e037836 */ /* 0x040fe40000000000 */
[----:B------:R-:W-:Y:S01]  /*03a0*/  VIADD R5, R14, 0x8 ;  /* 0x000000080e057836 */ /* 0x000fe20000000000 */
[----:B------:R0:W5:Y:S02]  /*03b0*/  LDG.E.U8 R22, desc[UR4][R6.64+0x3] ;  /* 0x0000030406167981 */ /* 0x000164000c1e1100 */
[----:B------:R-:W-:-:S02]  /*03c0*/  IADD3 R2, P1, PT, R3, UR8, RZ ;  /* 0x0000000803027c10 */ /* 0x000fc4000ff3e0ff */
[----:B------:R-:W-:Y:S02]  /*03d0*/  IADD3 R4, P2, PT, R5, UR8, RZ ;  /* 0x0000000805047c10 */ /* 0x000fe4000ff5e0ff */
[----:B------:R-:W-:Y:S02]  /*03e0*/  LEA.HI.X.SX32 R3, R3, UR9, 0x1, P1 ;  /* 0x0000000903037c11 */ /* 0x000fe400088f0eff */
[----:B------:R-:W-:Y:S01]  /*03f0*/  LEA.HI.X.SX32 R5, R5, UR9, 0x1, P2 ;  /* 0x0000000905057c11 */ /* 0x000fe200090f0eff */
[----:B0-----:R-:W-:Y:S02]  /*0400*/  VIADD R7, R14, 0xc ;  /* 0x0000000c0e077836 */ /* 0x001fe40000000000 */
[----:B------:R-:W5:Y:S03]  /*0410*/  LDG.E.U8 R21, desc[UR4][R2.64] ;  /* 0x0000000402157981 */ /* 0x000f66000c1e1100 */
[C---:B------:R-:W-:Y:S01]  /*0420*/  IADD3 R6, P1, PT, R7.reuse, UR8, RZ ;  /* 0x0000000807067c10 */ /* 0x040fe2000ff3e0ff */
[----:B------:R-:W5:Y:S03]  /*0430*/  LDG.E.U8 R25, desc[UR4][R2.64+0x1] ;  /* 0x0000010402197981 */ /* 0x000f66000c1e1100 */
[----:B------:R-:W-:Y:S01]  /*0440*/  LEA.HI.X.SX32 R7, R7, UR9, 0x1, P1 ;  /* 0x0000000907077c11 */ /* 0x000fe200088f0eff */
[----:B------:R-:W5:Y:S04]  /*0450*/  LDG.E.U8 R27, desc[UR4][R2.64+0x2] ;  /* 0x00000204021b7981 */ /* 0x000f68000c1e1100 */
[----:B------:R-:W5:Y:S04]  /*0460*/  LDG.E.U8 R28, desc[UR4][R4.64] ;  /* 0x00000004041c7981 */ /* 0x000f68000c1e1100 */
[----:B------:R-:W5:Y:S04]  /*0470*/  LDG.E.U8 R26, desc[UR4][R4.64+0x1] ;  /* 0x00000104041a7981 */ /* 0x000f68000c1e1100 */
[----:B------:R-:W5:Y:S04]  /*0480*/  LDG.E.U8 R24, desc[UR4][R4.64+0x2] ;  /* 0x0000020404187981 */ /* 0x000f68000c1e1100 */
[----:B------:R-:W5:Y:S04]  /*0490*/  LDG.E.U8 R3, desc[UR4][R2.64+0x3] ;  /* 0x0000030402037981 */ /* 0x000f68000c1e1100 */
[----:B------:R-:W5:Y:S04]  /*04a0*/  LDG.E.U8 R5, desc[UR4][R4.64+0x3] ;  /* 0x0000030404057981 */ /* 0x000f68000c1e1100 */
[----:B------:R-:W5:Y:S04]  /*04b0*/  LDG.E.U8 R2, desc[UR4][R6.64] ;  /* 0x0000000406027981 */ /* 0x000f68000c1e1100 */
[----:B------:R-:W5:Y:S04]  /*04c0*/  LDG.E.U8 R4, desc[UR4][R6.64+0x2] ;  /* 0x0000020406047981 */ /* 0x000f68000c1e1100 */
[----:B--2---:R-:W-:Y:S04]  /*04d0*/  STS.U8 [R16+-0x3], R29 ;  /* 0xfffffd1d10007388 */ /* 0x004fe80000000000 */
[----:B---3--:R0:W-:Y:S04]  /*04e0*/  STS.U8 [R16+-0x2], R23 ;  /* 0xfffffe1710007388 */ /* 0x0081e80000000000 */
[----:B----4-:R1:W-:Y:S04]  /*04f0*/  STS.U8 [R16+-0x1], R19 ;  /* 0xffffff1310007388 */ /* 0x0103e80000000000 */
[----:B0-----:R-:W2:Y:S04]  /*0500*/  LDG.E.U8 R23, desc[UR4][R6.64+0x3] ;  /* 0x0000030406177981 */ /* 0x001ea8000c1e1100 */
[----:B-1----:R-:W3:Y:S01]  /*0510*/  LDG.E.U8 R19, desc[UR4][R6.64+0x1] ;  /* 0x0000010406137981 */ /* 0x002ee2000c1e1100 */
[----:B------:R-:W-:-:S04]  /*0520*/  IADD3 R18, PT, PT, R18, 0x10, RZ ;  /* 0x0000001012127810 */ /* 0x000fc80007ffe0ff */
[----:B------:R-:W-:Y:S01]  /*0530*/  ISETP.GE.AND P1, PT, R18, -0xc, PT ;  /* 0xfffffff41200780c */ /* 0x000fe20003f26270 */
[----:B-----5:R-:W-:Y:S01]  /*0540*/  STS.U8 [R16], R22 ;  /* 0x0000001610007388 */ /* 0x020fe20000000000 */
[----:B------:R-:W-:-:S03]  /*0550*/  VIADD R14, R14, 0x10 ;  /* 0x000000100e0e7836 */ /* 0x000fc60000000000 */
[----:B------:R-:W-:Y:S04]  /*0560*/  STS.U8 [R16+0x1], R21 ;  /* 0x0000011510007388 */ /* 0x000fe80000000000 */
        /* <DEDUP_REMOVED lines=9> */
[----:B--2---:R-:W-:Y:S04]  /*0600*/  STS.U8 [R16+0xc], R23 ;  /* 0x00000c1710007388 */ /* 0x004fe80000000000 */
[----:B---3--:R0:W-:Y:S02]  /*0610*/  STS.U8 [R16+0xa], R19 ;  /* 0x00000a1310007388 */ /* 0x0081e40000000000 */
[----:B0-----:R-:W-:Y:S01]  /*0620*/  VIADD R16, R16, 0x10 ;  /* 0x0000001010107836 */ /* 0x001fe20000000000 */
[----:B------:R-:W-:Y:S06]  /*0630*/  @!P1 BRA `(.L_x_41) ;  /* 0xfffffffc00409947 */ /* 0x000fec000383ffff */
.L_x_40:
[----:B------:R-:W-:-:S05]  /*0640*/  IMAD.MOV R2, RZ, RZ, -R18 ;  /* 0x000000ffff027224 */ /* 0x000fca00078e0a12 */
[----:B------:R-:W-:-:S13]  /*0650*/  ISETP.GT.AND P1, PT, R2, 0x4, PT ;  /* 0x000000040200780c */ /* 0x000fda0003f24270 */
[----:B------:R-:W-:Y:S05]  /*0660*/  @!P1 BRA `(.L_x_42) ;  /* 0x0000000000689947 */ /* 0x000fea0003800000 */
[----:B------:R-:W0:Y:S01]  /*0670*/  LDCU.64 UR8, c[0x0][0x380] ;  /* 0x00007000ff0877ac */ /* 0x000e220008000a00 */
[C---:B------:R-:W-:Y:S01]  /*0680*/  VIADD R5, R14.reuse, 0x4 ;  /* 0x000000040e057836 */ /* 0x040fe20000000000 */
[----:B0-----:R-:W-:-:S04]  /*0690*/  IADD3 R2, P0, PT, R14, UR8, RZ ;  /* 0x000000080e027c10 */ /* 0x001fc8000ff1e0ff */
[C---:B------:R-:W-:Y:S02]  /*06a0*/  IADD3 R4, P1, PT, R5.reuse, UR8, RZ ;  /* 0x0000000805047c10 */ /* 0x040fe4000ff3e0ff */
[----:B------:R-:W-:Y:S02]  /*06b0*/  LEA.HI.X.SX32 R3, R14, UR9, 0x1, P0 ;  /* 0x000000090e037c11 */ /* 0x000fe400080f0eff */
[----:B------:R-:W-:-:S03]  /*06c0*/  LEA.HI.X.SX32 R5, R5, UR9, 0x1, P1 ;  /* 0x0000000905057c11 */ /* 0x000fc600088f0eff */
[----:B------:R-:W2:Y:S04]  /*06d0*/  LDG.E.U8 R7, desc[UR4][R2.64] ;  /* 0x0000000402077981 */ /* 0x000ea8000c1e1100 */
[----:B------:R-:W3:Y:S04]  /*06e0*/  LDG.E.U8 R19, desc[UR4][R2.64+0x1] ;  /* 0x0000010402137981 */ /* 0x000ee8000c1e1100 */
[----:B------:R-:W4:Y:S04]  /*06f0*/  LDG.E.U8 R21, desc[UR4][R2.64+0x2] ;  /* 0x0000020402157981 */ /* 0x000f28000c1e1100 */
[----:B------:R-:W5:Y:S04]  /*0700*/  LDG.E.U8 R23, desc[UR4][R2.64+0x3] ;  /* 0x0000030402177981 */ /* 0x000f68000c1e1100 */
[----:B------:R-:W5:Y:S04]  /*0710*/  LDG.E.U8 R25, desc[UR4][R4.64] ;  /* 0x0000000404197981 */ /* 0x000f68000c1e1100 */
[----:B------:R-:W5:Y:S04]  /*0720*/  LDG.E.U8 R27, desc[UR4][R4.64+0x1] ;  /* 0x00000104041b7981 */ /* 0x000f68000c1e1100 */
[----:B------:R-:W5:Y:S04]  /*0730*/  LDG.E.U8 R29, desc[UR4][R4.64+0x2] ;  /* 0x00000204041d7981 */ /* 0x000f68000c1e1100 */
[----:B------:R-:W5:Y:S01]  /*0740*/  LDG.E.U8 R6, desc[UR4][R4.64+0x3] ;  /* 0x0000030404067981 */ /* 0x000f62000c1e1100 */
[----:B------:R-:W-:Y:S01]  /*0750*/  PLOP3.LUT P0, PT, PT, PT, PT, 0x8, 0x80 ;  /* 0x000000000080781c */ /* 0x000fe20003f0e170 */
[----:B------:R-:W-:Y:S01]  /*0760*/  VIADD R14, R14, 0x8 ;  /* 0x000000080e0e7836 */ /* 0x000fe20000000000 */
[----:B------:R-:W-:Y:S01]  /*0770*/  IADD3 R18, PT, PT, R18, 0x8, RZ ;  /* 0x0000000812127810 */ /* 0x000fe20007ffe0ff */
[----:B--2---:R-:W-:Y:S04]  /*0780*/  STS.U8 [R16+-0x3], R7 ;  /* 0xfffffd0710007388 */ /* 0x004fe80000000000 */
[----:B---3--:R-:W-:Y:S04]  /*0790*/  STS.U8 [R16+-0x2], R19 ;  /* 0xfffffe1310007388 */ /* 0x008fe80000000000 */
[----:B----4-:R-:W-:Y:S04]  /*07a0*/  STS.U8 [R16+-0x1], R21 ;  /* 0xffffff1510007388 */ /* 0x010fe80000000000 */
[----:B-----5:R-:W-:Y:S04]  /*07b0*/  STS.U8 [R16], R23 ;  /* 0x0000001710007388 */ /* 0x020fe80000000000 */
[----:B------:R-:W-:Y:S04]  /*07c0*/  STS.U8 [R16+0x1], R25 ;  /* 0x0000011910007388 */ /* 0x000fe80000000000 */
[----:B------:R-:W-:Y:S04]  /*07d0*/  STS.U8 [R16+0x2], R27 ;  /* 0x0000021b10007388 */ /* 0x000fe80000000000 */
[----:B------:R-:W-:Y:S04]  /*07e0*/  STS.U8 [R16+0x3], R29 ;  /* 0x0000031d10007388 */ /* 0x000fe80000000000 */
[----:B------:R0:W-:Y:S02]  /*07f0*/  STS.U8 [R16+0x4], R6 ;  /* 0x0000040610007388 */ /* 0x0001e40000000000 */
[----:B0-----:R-:W-:-:S07]  /*0800*/  VIADD R16, R16, 0x8 ;  /* 0x0000000810107836 */ /* 0x001fce0000000000 */
.L_x_42:
[----:B------:R-:W-:-:S13]  /*0810*/  ISETP.NE.OR P0, PT, R18, RZ, P0 ;  /* 0x000000ff1200720c */ /* 0x000fda0000705670 */
[----:B------:R-:W-:Y:S05]  /*0820*/  @!P0 BRA `(.L_x_38) ;  /* 0x00000000003c8947 */ /* 0x000fea0003800000 */
.L_x_39:
[----:B------:R-:W-:-:S04]  /*0830*/  IADD3 R2, P0, PT, R14, UR10, RZ ;  /* 0x0000000a0e027c10 */ /* 0x000fc8000ff1e0ff */
[----:B------:R-:W-:-:S05]  /*0840*/  LEA.HI.X.SX32 R3, R14, UR11, 0x1, P0 ;  /* 0x0000000b0e037c11 */ /* 0x000fca00080f0eff */
[----:B------:R-:W2:Y:S04]  /*0850*/  LDG.E.U8 R5, desc[UR4][R2.64] ;  /* 0x0000000402057981 */ /* 0x000ea8000c1e1100 */
[----:B------:R-:W3:Y:S04]  /*0860*/  LDG.E.U8 R7, desc[UR4][R2.64+0x1] ;  /* 0x0000010402077981 */ /* 0x000ee8000c1e1100 */
[----:B------:R-:W4:Y:S04]  /*0870*/  LDG.E.U8 R19, desc[UR4][R2.64+0x2] ;  /* 0x0000020402137981 */ /* 0x000f28000c1e1100 */
[----:B------:R-:W5:Y:S01]  /*0880*/  LDG.E.U8 R21, desc[UR4][R2.64+0x3] ;  /* 0x0000030402157981 */ /* 0x000f62000c1e1100 */
[----:B------:R-:W-:-:S02]  /*0890*/  VIADD R18, R18, 0x4 ;  /* 0x0000000412127836 */ /* 0x000fc40000000000 */
[----:B------:R-:W-:-:S03]  /*08a0*/  VIADD R14, R14, 0x4 ;  /* 0x000000040e0e7836 */ /* 0x000fc60000000000 */
[----:B------:R-:W-:Y:S01]  /*08b0*/  ISETP.NE.AND P0, PT, R18, RZ, PT ;  /* 0x000000ff1200720c */ /* 0x000fe20003f05270 */
[----:B--2---:R-:W-:Y:S04]  /*08c0*/  STS.U8 [R16+-0x3], R5 ;  /* 0xfffffd0510007388 */ /* 0x004fe80000000000 */
[----:B---3--:R-:W-:Y:S04]  /*08d0*/  STS.U8 [R16+-0x2], R7 ;  /* 0xfffffe0710007388 */ /* 0x008fe80000000000 */
[----:B----4-:R-:W-:Y:S04]  /*08e0*/  STS.U8 [R16+-0x1], R19 ;  /* 0xffffff1310007388 */ /* 0x010fe80000000000 */
[----:B-----5:R0:W-:Y:S02]  /*08f0*/  STS.U8 [R16], R21 ;  /* 0x0000001510007388 */ /* 0x0201e40000000000 */
[----:B0-----:R-:W-:Y:S01]  /*0900*/  IADD3 R16, PT, PT, R16, 0x4, RZ ;  /* 0x0000000410107810 */ /* 0x001fe20007ffe0ff */
[----:B------:R-:W-:Y:S06]  /*0910*/  @P0 BRA `(.L_x_39) ;  /* 0xfffffffc00c40947 */ /* 0x000fec000383ffff */
.L_x_38:
[----:B------:R-:W-:-:S13]  /*0920*/  ISETP.NE.AND P0, PT, R12, RZ, PT ;  /* 0x000000ff0c00720c */ /* 0x000fda0003f05270 */
[----:B------:R-:W-:Y:S05]  /*0930*/  @!P0 BRA `(.L_x_37) ;  /* 0x00000000003c8947 */ /* 0x000fea0003800000 */
[----:B------:R-:W-:Y:S01]  /*0940*/  IMAD.IADD R0, R0, 0x1, R17 ;  /* 0x0000000100007824 */ /* 0x000fe200078e0211 */
[----:B------:R-:W0:Y:S01]  /*0950*/  LDCU.64 UR8, c[0x0][0x380] ;  /* 0x00007000ff0877ac */ /* 0x000e220008000a00 */
[----:B------:R-:W-:Y:S02]  /*0960*/  IMAD.MOV R12, RZ, RZ, -R12 ;  /* 0x000000ffff0c7224 */ /* 0x000fe400078e0a0c */
[--C-:B------:R-:W-:Y:S02]  /*0970*/  IMAD R2, R8, 0x4, R0.reuse ;  /* 0x0000000408027824 */ /* 0x100fe400078e0200 */
[----:B------:R-:W-:Y:S02]  /*0980*/  IMAD R13, R13, UR6, R0 ;  /* 0x000000060d0d7c24 */ /* 0x000fe4000f8e0200 */
[----:B------:R-:W-:-:S07]  /*0990*/  IMAD.IADD R0, R15, 0x1, R2 ;  /* 0x000000010f007824 */ /* 0x000fce00078e0202 */
.L_x_43:
[----:B0-----:R-:W-:-:S04]  /*09a0*/  IADD3 R2, P0, PT, R13, UR8, RZ ;  /* 0x000000080d027c10 */ /* 0x001fc8000ff1e0ff */
[----:B------:R-:W-:-:S06]  /*09b0*/  LEA.HI.X.SX32 R3, R13, UR9, 0x1, P0 ;  /* 0x000000090d037c11 */ /* 0x000fcc00080f0eff */
[----:B------:R-:W2:Y:S01]  /*09c0*/  LDG.E.U8 R3, desc[UR4][R2.64] ;  /* 0x0000000402037981 */ /* 0x000ea2000c1e1100 */
[----:B------:R-:W-:Y:S01]  /*09d0*/  IADD3 R12, PT, PT, R12, 0x1, RZ ;  /* 0x000000010c0c7810 */ /* 0x000fe20007ffe0ff */
[----:B------:R-:W-:-:S03]  /*09e0*/  VIADD R13, R13, 0x1 ;  /* 0x000000010d0d7836 */ /* 0x000fc60000000000 */
[----:B------:R-:W-:Y:S01]  /*09f0*/  ISETP.NE.AND P0, PT, R12, RZ, PT ;  /* 0x000000ff0c00720c */ /* 0x000fe20003f05270 */
[----:B--2---:R0:W-:Y:S02]  /*0a00*/  STS.U8 [R0], R3 ;  /* 0x0000000300007388 */ /* 0x0041e40000000000 */
[----:B0-----:R-:W-:-:S10]  /*0a10*/  VIADD R0, R0, 0x1 ;  /* 0x0000000100007836 */ /* 0x001fd40000000000 */
[----:B------:R-:W-:Y:S05]  /*0a20*/  @P0 BRA `(.L_x_43) ;  /* 0xfffffffc00dc0947 */ /* 0x000fea000383ffff */
.L_x_37:
[----:B------:R-:W0:Y:S01]  /*0a30*/  LDC.64 R2, c[0x0][0x3a0] ;  /* 0x0000e800ff027b82 */ /* 0x000e220000000a00 */
[----:B------:R-:W1:Y:S01]  /*0a40*/  LDCU UR6, c[0x0][0x3a8] ;  /* 0x00007500ff0677ac */ /* 0x000e620008000800 */
[----:B------:R-:W2:Y:S01]  /*0a50*/  LDCU UR10, c[0x0][0x3a8] ;  /* 0x00007500ff0a77ac */ /* 0x000ea20008000800 */
[----:B------:R-:W3:Y:S01]  /*0a60*/  LDCU.64 UR8, c[0x0][0x398] ;  /* 0x00007300ff0877ac */ /* 0x000ee20008000a00 */
[----:B0-----:R-:W-:-:S04]  /*0a70*/  IMAD.WIDE R2, R9, 0x4, R2 ;  /* 0x0000000409027825 */ /* 0x001fc800078e0202 */
[----:B------:R-:W-:Y:S06]  /*0a80*/  BAR.SYNC.DEFER_BLOCKING 0x0 ;  /* 0x0000000000007b1d */ /* 0x000fec0000010000 */
[----:B------:R-:W4:Y:S01]  /*0a90*/  LDG.E R2, desc[UR4][R2.64] ;  /* 0x0000000402027981 */ /* 0x000f22000c1e1900 */
[----:B------:R-:W-:Y:S01]  /*0aa0*/  BSSY.RECONVERGENT B1, `(.L_x_44) ;  /* 0x0000088000017945 */ /* 0x000fe20003800200 */
[----:B----4-:R-:W-:-:S13]  /*0ab0*/  ISETP.NE.AND P0, PT, R2, RZ, PT ;  /* 0x000000ff0200720c */ /* 0x010fda0003f05270 */
[----:B-123--:R-:W-:Y:S05]  /*0ac0*/  @!P0 BRA `(.L_x_45) ;  /* 0x0000000800148947 */ /* 0x00efea0003800000 */
[----:B------:R-:W-:Y:S01]  /*0ad0*/  ISETP.GE.U32.AND P0, PT, R2, 0x4, PT ;  /* 0x000000040200780c */ /* 0x000fe20003f06070 */
[----:B------:R-:W-:Y:S01]  /*0ae0*/  BSSY.RECONVERGENT B0, `(.L_x_46) ;  /* 0x0000062000007945 */ /* 0x000fe20003800200 */
[----:B------:R-:W-:Y:S01]  /*0af0*/  IMAD R8, R8, 0x4, R15 ;  /* 0x0000000408087824 */ /* 0x000fe200078e020f */
[----:B------:R-:W-:Y:S01]  /*0b00*/  LOP3.LUT R7, R2, 0x3, RZ, 0xc0, !PT ;  /* 0x0000000302077812 */ /* 0x000fe200078ec0ff */
[----:B------:R-:W-:-:S09]  /*0b10*/  IMAD.MOV.U32 R6, RZ, RZ, RZ ;  /* 0x000000ffff067224 */ /* 0x000fd200078e00ff */
[----:B------:R-:W-:Y:S05]  /*0b20*/  @!P0 BRA `(.L_x_47) ;  /* 0x0000000400748947 */ /* 0x000fea0003800000 */
[----:B------:R-:W0:Y:S01]  /*0b30*/  LDC R0, c[0x0][0x3b0] ;  /* 0x0000ec00ff007b82 */ /* 0x000e220000000800 */
[----:B------:R-:W-:Y:S01]  /*0b40*/  LOP3.LUT R6, R2, 0xfffffffc, RZ, 0xc0, !PT ;  /* 0xfffffffc02067812 */ /* 0x000fe200078ec0ff */
[----:B------:R-:W-:Y:S02]  /*0b50*/  HFMA2 R5, -RZ, RZ, 0, 0 ;  /* 0x00000000ff057431 */ /* 0x000fe400000001ff */
[----:B------:R-:W-:Y:S02]  /*0b60*/  IMAD.MOV.U32 R4, RZ, RZ, R9 ;  /* 0x000000ffff047224 */ /* 0x000fe400078e0009 */
[----:B------:R-:W-:Y:S02]  /*0b70*/  IMAD.MOV R3, RZ, RZ, -R6 ;  /* 0x000000ffff037224 */ /* 0x000fe400078e0a06 */
[----:B------:R-:W1:Y:S08]  /*0b80*/  LDC.64 R14, c[0x0][0x390] ;  /* 0x0000e400ff0e7b82 */ /* 0x000e700000000a00 */
[----:B------:R-:W2:Y:S01]  /*0b90*/  LDC.64 R12, c[0x0][0x388] ;  /* 0x0000e200ff0c7b82 */ /* 0x000ea20000000a00 */
[----:B0-----:R-:W-:-:S07]  /*0ba0*/  IMAD R2, R9, R0, 0x3 ;  /* 0x0000000309027424 */ /* 0x001fce00078e0200 */
.L_x_56:
[----:B------:R-:W-:-:S04]  /*0bb0*/  VIADD R22, R2, 0xfffffffd ;  /* 0xfffffffd02167836 */ /* 0x000fc80000000000 */
[----:B--2---:R-:W-:-:S06]  /*0bc0*/  IMAD.WIDE.U32 R26, R22, 0x4, R12 ;  /* 0x00000004161a7825 */ /* 0x004fcc00078e000c */
[----:B------:R-:W2:Y:S01]  /*0bd0*/  LDG.E R27, desc[UR4][R26.64] ;  /* 0x000000041a1b7981 */ /* 0x000ea2000c1e1900 */
[C---:B---3--:R-:W-:Y:S01]  /*0be0*/  VIADD R21, R2.reuse, 0xfffffffe ;  /* 0xfffffffe02157836 */ /* 0x048fe20000000000 */
[----:B------:R-:W-:-:S03]  /*0bf0*/  IADD3 R0, PT, PT, R2, -0x1, RZ ;  /* 0xffffffff02007810 */ /* 0x000fc60007ffe0ff */
[----:B0-----:R-:W-:-:S04]  /*0c00*/  IMAD.WIDE.U32 R24, R21, 0x4, R12 ;  /* 0x0000000415187825 */ /* 0x001fc800078e000c */
[--C-:B------:R-:W-:Y:S02]  /*0c10*/  IMAD.WIDE.U32 R16, R2, 0x4, R12.reuse ;  /* 0x0000000402107825 */ /* 0x100fe400078e000c */
[----:B------:R-:W3:Y:S02]  /*0c20*/  LDG.E R25, desc[UR4][R24.64] ;  /* 0x0000000418197981 */ /* 0x000ee4000c1e1900 */
[----:B----4-:R-:W-:Y:S02]  /*0c30*/  IMAD.WIDE.U32 R18, R0, 0x4, R12 ;  /* 0x0000000400127825 */ /* 0x010fe400078e000c */
[----:B------:R0:W5:Y:S04]  /*0c40*/  LDG.E R23, desc[UR4][R16.64] ;  /* 0x0000000410177981 */ /* 0x000168000c1e1900 */
[----:B------:R0:W5:Y:S01]  /*0c50*/  LDG.E R29, desc[UR4][R18.64] ;  /* 0x00000004121d7981 */ /* 0x000162000c1e1900 */
[----:B------:R-:W-:Y:S01]  /*0c60*/  BSSY.RECONVERGENT B2, `(.L_x_48) ;  /* 0x0000011000027945 */ /* 0x000fe20003800200 */
[----:B--2---:R-:W-:-:S06]  /*0c70*/  IMAD.IADD R28, R8, 0x1, R27 ;  /* 0x00000001081c7824 */ /* 0x004fcc00078e021b */
[----:B------:R-:W2:Y:S01]  /*0c80*/  LDS.U8 R28, [R28] ;  /* 0x000000001c1c7984 */ /* 0x000ea20000000000 */
[----:B---3--:R-:W-:Y:S01]  /*0c90*/  IMAD.IADD R26, R8, 0x1, R25 ;  /* 0x00000001081a7824 */ /* 0x008fe200078e0219 */
[----:B--2---:R-:W-:-:S13]  /*0ca0*/  ISETP.NE.AND P0, PT, R28, RZ, PT ;  /* 0x000000ff1c00720c */ /* 0x004fda0003f05270 */
[----:B0-----:R-:W-:Y:S05]  /*0cb0*/  @!P0 BRA `(.L_x_49) ;  /* 0x00000000002c8947 */ /* 0x001fea0003800000 */
[----:B-1----:R-:W-:-:S06]  /*0cc0*/  IMAD.WIDE.U32 R18, R22, 0x4, R14 ;  /* 0x0000000416127825 */ /* 0x002fcc00078e000e */
[----:B------:R-:W2:Y:S02]  /*0cd0*/  LDG.E R18, desc[UR4][R18.64] ;  /* 0x0000000412127981 */ /* 0x000ea4000c1e1900 */
[----:B--2---:R-:W-:-:S13]  /*0ce0*/  FSETP.GE.AND P0, PT, R18, UR6, PT ;  /* 0x0000000612007c0b */ /* 0x004fda000bf06000 */
[----:B------:R-:W0:Y:S01]  /*0cf0*/  @P0 LDC.64 R16, c[0x0][0x398] ;  /* 0x0000e600ff100b82 */ /* 0x000e220000000a00 */
[----:B------:R-:W1:Y:S01]  /*0d00*/  @P0 LDS R22, [R10] ;  /* 0x000000000a160984 */ /* 0x000e620000000800 */
[----:B0-----:R-:W-:-:S06]  /*0d10*/  @P0 IMAD.WIDE R16, R4, 0x4, R16 ;  /* 0x0000000404100825 */ /* 0x001fcc00078e0210 */
[----:B------:R-:W2:Y:S01]  /*0d20*/  @P0 LDG.E R16, desc[UR4][R16.64] ;  /* 0x0000000410100981 */ /* 0x000ea2000c1e1900 */
[----:B-1----:R-:W-:-:S05]  /*0d30*/  @P0 I2FP.F32.U32 R25, R22 ;  /* 0x0000001600190245 */ /* 0x002fca0000201000 */
[----:B--2---:R-:W-:-:S06]  /*0d40*/  @P0 FADD R25, R16, R25 ;  /* 0x0000001910190221 */ /* 0x004fcc0000000000 */
[----:B------:R-:W0:Y:S02]  /*0d50*/  @P0 F2I.U32.TRUNC.NTZ R25, R25 ;  /* 0x0000001900190305 */ /* 0x000e24000020f000 */
[----:B0-----:R0:W-:Y:S02]  /*0d60*/  @P0 STS [R10], R25 ;  /* 0x000000190a000388 */ /* 0x0011e40000000800 */
.L_x_49:
[----:B------:R-:W-:Y:S05]  /*0d70*/  BSYNC.RECONVERGENT B2 ;  /* 0x0000000000027941 */ /* 0x000fea0003800200 */
.L_x_48:
[----:B------:R-:W2:Y:S01]  /*0d80*/  LDS.U8 R26, [R26] ;  /* 0x000000001a1a7984 */ /* 0x000ea20000000000 */
[----:B------:R-:W-:Y:S01]  /*0d90*/  SHF.R.S32.HI R16, RZ, 0x1f, R5 ;  /* 0x0000001fff107819 */ /* 0x000fe20000011405 */
[----:B------:R-:W-:Y:S01]  /*0da0*/  BSSY.RECONVERGENT B2, `(.L_x_50) ;  /* 0x0000011000027945 */ /* 0x000fe20003800200 */
[----:B------:R-:W-:Y:S01]  /*0db0*/  IADD3 R17, P0, PT, R9, R5, RZ ;  /* 0x0000000509117210 */ /* 0x000fe20007f1e0ff */
[----:B-----5:R-:W-:-:S03]  /*0dc0*/  IMAD.IADD R29, R8, 0x1, R29 ;  /* 0x00000001081d7824 */ /* 0x020fc600078e021d */
[----:B------:R-:W-:Y:S02]  /*0dd0*/  LEA.HI.X.SX32 R18, R9, R16, 0x1, P0 ;  /* 0x0000001009127211 */ /* 0x000fe400000f0eff */
[----:B------:R-:W-:-:S04]  /*0de0*/  LEA R16, P1, R17, UR8, 0x2 ;  /* 0x0000000811107c11 */ /* 0x000fc8000f8210ff */
[----:B------:R-:W-:Y:S02]  /*0df0*/  LEA.HI.X R17, R17, UR9, R18, 0x2, P1 ;  /* 0x0000000911117c11 */ /* 0x000fe400088f1412 */
[----:B--2---:R-:W-:-:S13]  /*0e00*/  ISETP.NE.AND P0, PT, R26, RZ, PT ;  /* 0x000000ff1a00720c */ /* 0x004fda0003f05270 */
[----:B------:R-:W-:Y:S05]  /*0e10*/  @!P0 BRA `(.L_x_51) ;  /* 0x0000000000248947 */ /* 0x000fea0003800000 */
[----:B-1----:R-:W-:-:S06]  /*0e20*/  IMAD.WIDE.U32 R18, R21, 0x4, R14 ;  /* 0x0000000415127825 */ /* 0x002fcc00078e000e */
[----:B------:R-:W2:Y:S02]  /*0e30*/  LDG.E R18, desc[UR4][R18.64] ;  /* 0x0000000412127981 */ /* 0x000ea4000c1e1900 */
[----:B--2---:R-:W-:-:S13]  /*0e40*/  FSETP.GE.AND P0, PT, R18, UR6, PT ;  /* 0x0000000612007c0b */ /* 0x004fda000bf06000 */
[----:B------:R-:W2:Y:S04]  /*0e50*/  @P0 LDG.E R21, desc[UR4][R16.64+0x4] ;  /* 0x0000040410150981 */ /* 0x000ea8000c1e1900 */
[----:B------:R-:W1:Y:S02]  /*0e60*/  @P0 LDS R22, [R10] ;  /* 0x000000000a160984 */ /* 0x000e640000000800 */
[----:B-1----:R-:W-:-:S05]  /*0e70*/  @P0 I2FP.F32.U32 R22, R22 ;  /* 0x0000001600160245 */ /* 0x002fca0000201000 */
[----:B--2---:R-:W-:-:S06]  /*0e80*/  @P0 FADD R21, R21, R22 ;  /* 0x0000001615150221 */ /* 0x004fcc0000000000 */
[----:B------:R-:W1:Y:S02]  /*0e90*/  @P0 F2I.U32.TRUNC.NTZ R21, R21 ;  /* 0x0000001500150305 */ /* 0x000e64000020f000 */
[----:B-1----:R2:W-:Y:S02]  /*0ea0*/  @P0 STS [R10], R21 ;  /* 0x000000150a000388 */ /* 0x0025e40000000800 */
.L_x_51:
[----:B------:R-:W-:Y:S05]  /*0eb0*/  BSYNC.RECONVERGENT B2 ;  /* 0x0000000000027941 */ /* 0x000fea0003800200 */
.L_x_50:
[----:B------:R-:W3:Y:S01]  /*0ec0*/  LDS.U8 R29, [R29] ;  /* 0x000000001d1d7984 */ /* 0x000ee20000000000 */
[----:B------:R-:W-:Y:S01]  /*0ed0*/  BSSY.RECONVERGENT B2, `(.L_x_52) ;  /* 0x000000d000027945 */ /* 0x000fe20003800200 */
[----:B------:R-:W-:Y:S01]  /*0ee0*/  IMAD.IADD R23, R8, 0x1, R23 ;  /* 0x0000000108177824 */ /* 0x000fe200078e0217 */
[----:B---3--:R-:W-:-:S13]  /*0ef0*/  ISETP.NE.AND P0, PT, R29, RZ, PT ;  /* 0x000000ff1d00720c */ /* 0x008fda0003f05270 */
[----:B------:R-:W-:Y:S05]  /*0f00*/  @!P0 BRA `(.L_x_53) ;  /* 0x0000000000248947 */ /* 0x000fea0003800000 */
[----:B-1----:R-:W-:-:S06]  /*0f10*/  IMAD.WIDE.U32 R18, R0, 0x4, R14 ;  /* 0x0000000400127825 */ /* 0x002fcc00078e000e */
[----:B------:R-:W3:Y:S02]  /*0f20*/  LDG.E R18, desc[UR4][R18.64] ;  /* 0x0000000412127981 */ /* 0x000ee4000c1e1900 */
[----:B---3--:R-:W-:-:S13]  /*0f30*/  FSETP.GE.AND P0, PT, R18, UR6, PT ;  /* 0x0000000612007c0b */ /* 0x008fda000bf06000 */
[----:B------:R-:W3:Y:S04]  /*0f40*/  @P0 LDG.E R0, desc[UR4][R16.64+0x8] ;  /* 0x0000080410000981 */ /* 0x000ee8000c1e1900 */
[----:B--2---:R-:W1:Y:S02]  /*0f50*/  @P0 LDS R21, [R10] ;  /* 0x000000000a150984 */ /* 0x004e640000000800 */
[----:B-1----:R-:W-:-:S05]  /*0f60*/  @P0 I2FP.F32.U32 R21, R21 ;  /* 0x0000001500150245 */ /* 0x002fca0000201000 */
[----:B---3--:R-:W-:-:S04]  /*0f70*/  @P0 FADD R0, R0, R21 ;  /* 0x0000001500000221 */ /* 0x008fc80000000000 */
[----:B------:R-:W1:Y:S02]  /*0f80*/  @P0 F2I.U32.TRUNC.NTZ R21, R0 ;  /* 0x0000000000150305 */ /* 0x000e64000020f000 */
[----:B-1----:R3:W-:Y:S02]  /*0f90*/  @P0 STS [R10], R21 ;  /* 0x000000150a000388 */ /* 0x0027e40000000800 */
.L_x_53:
[----:B------:R-:W-:Y:S05]  /*0fa0*/  BSYNC.RECONVERGENT B2 ;  /* 0x0000000000027941 */ /* 0x000fea0003800200 */
.L_x_52:
[----:B------:R-:W4:Y:S01]  /*0fb0*/  LDS.U8 R23, [R23] ;  /* 0x0000000017177984 */ /* 0x000f220000000000 */
[----:B------:R-:W-:Y:S01]  /*0fc0*/  IADD3 R3, PT, PT, R3, 0x4, RZ ;  /* 0x0000000403037810 */ /* 0x000fe20007ffe0ff */
[----:B------:R-:W-:Y:S03]  /*0fd0*/  BSSY.RECONVERGENT B2, `(.L_x_54) ;  /* 0x000000e000027945 */ /* 0x000fe60003800200 */
[----:B------:R-:W-:Y:S02]  /*0fe0*/  ISETP.NE.AND P1, PT, R3, RZ, PT ;  /* 0x000000ff0300720c */ /* 0x000fe40003f25270 */
[----:B----4-:R-:W-:-:S13]  /*0ff0*/  ISETP.NE.AND P0, PT, R23, RZ, PT ;  /* 0x000000ff1700720c */ /* 0x010fda0003f05270 */
[----:B------:R-:W-:Y:S05]  /*1000*/  @!P0 BRA `(.L_x_55) ;  /* 0x0000000000288947 */ /* 0x000fea0003800000 */
[----:B-1----:R-:W-:-:S06]  /*1010*/  IMAD.WIDE.U32 R18, R2, 0x4, R14 ;  /* 0x0000000402127825 */ /* 0x002fcc00078e000e */
[----:B------:R-:W4:Y:S02]  /*1020*/  LDG.E R18, desc[UR4][R18.64] ;  /* 0x0000000412127981 */ /* 0x000f24000c1e1900 */
[----:B----4-:R-:W-:-:S13]  /*1030*/  FSETP.GE.AND P0, PT, R18, UR6, PT ;  /* 0x0000000612007c0b */ /* 0x010fda000bf06000 */
[----:B------:R-:W-:Y:S05]  /*1040*/  @!P0 BRA `(.L_x_55) ;  /* 0x0000000000188947 */ /* 0x000fea0003800000 */
[----:B------:R-:W4:Y:S04]  /*1050*/  LDG.E R16, desc[UR4][R16.64+0xc] ;  /* 0x00000c0410107981 */ /* 0x000f28000c1e1900 */
[----:B------:R-:W1:Y:S02]  /*1060*/  LDS R19, [R10] ;  /* 0x000000000a137984 */ /* 0x000e640000000800 */
[----:B-1----:R-:W-:-:S05]  /*1070*/  I2FP.F32.U32 R19, R19 ;  /* 0x0000001300137245 */ /* 0x002fca0000201000 */
[----:B----4-:R-:W-:-:S06]  /*1080*/  FADD R19, R16, R19 ;  /* 0x0000001310137221 */ /* 0x010fcc0000000000 */
[----:B------:R-:W1:Y:S02]  /*1090*/  F2I.U32.TRUNC.NTZ R19, R19 ;  /* 0x0000001300137305 */ /* 0x000e64000020f000 */
[----:B-1----:R4:W-:Y:S02]  /*10a0*/  STS [R10], R19 ;  /* 0x000000130a007388 */ /* 0x0029e40000000800 */
.L_x_55:
[----:B------:R-:W-:Y:S05]  /*10b0*/  BSYNC.RECONVERGENT B2 ;  /* 0x0000000000027941 */ /* 0x000fea0003800200 */
.L_x_54:
[----:B------:R-:W-:Y:S02]  /*10c0*/  VIADD R5, R5, 0x4 ;  /* 0x0000000405057836 */ /* 0x000fe40000000000 */
[----:B------:R-:W-:Y:S02]  /*10d0*/  VIADD R4, R4, 0x4 ;  /* 0x0000000404047836 */ /* 0x000fe40000000000 */
[----:B------:R-:W-:Y:S01]  /*10e0*/  VIADD R2, R2, 0x4 ;  /* 0x0000000402027836 */ /* 0x000fe20000000000 */
[----:B------:R-:W-:Y:S06]  /*10f0*/  @P1 BRA `(.L_x_56) ;  /* 0xfffffff800ac1947 */ /* 0x000fec000383ffff */
.L_x_47:
[----:B------:R-:W-:Y:S05]  /*1100*/  BSYNC.RECONVERGENT B0 ;  /* 0x0000000000007941 */ /* 0x000fea0003800200 */
.L_x_46:
[----:B------:R-:W-:-:S13]  /*1110*/  ISETP.NE.AND P0, PT, R7, RZ, PT ;  /* 0x000000ff0700720c */ /* 0x000fda0003f05270 */
[----:B------:R-:W-:Y:S05]  /*1120*/  @!P0 BRA `(.L_x_45) ;  /* 0x00000000007c8947 */ /* 0x000fea0003800000 */
[----:B------:R-:W0:Y:S01]  /*1130*/  LDC.64 R12, c[0x0][0x390] ;  /* 0x0000e400ff0c7b82 */ /* 0x000e220000000a00 */
[----:B------:R-:W1:Y:S01]  /*1140*/  LDCU UR7, c[0x0][0x3b0] ;  /* 0x00007600ff0777ac */ /* 0x000e620008000800 */
[----:B------:R-:W-:Y:S01]  /*1150*/  IADD3 R11, PT, PT, R11, R20, R6 ;  /* 0x000000140b0b7210 */ /* 0x000fe20007ffe006 */
[----:B------:R-:W-:-:S05]  /*1160*/  IMAD.MOV R0, RZ, RZ, -R7 ;  /* 0x000000ffff007224 */ /* 0x000fca00078e0a07 */
[----:B------:R-:W0:Y:S08]  /*1170*/  LDC.64 R4, c[0x0][0x388] ;  /* 0x0000e200ff047b82 */ /* 0x000e300000000a00 */
[----:B------:R-:W0:Y:S01]  /*1180*/  LDC.64 R2, c[0x0][0x398] ;  /* 0x0000e600ff027b82 */ /* 0x000e220000000a00 */
[----:B-1----:R-:W-:-:S07]  /*1190*/  IMAD R15, R9, UR7, R6 ;  /* 0x00000007090f7c24 */ /* 0x002fce000f8e0206 */
.L_x_59:
[----:B0-----:R-:W-:-:S06]  /*11a0*/  IMAD.WIDE.U32 R6, R15, 0x4, R4 ;  /* 0x000000040f067825 */ /* 0x001fcc00078e0004 */
[----:B------:R-:W5:Y:S01]  /*11b0*/  LDG.E R7, desc[UR4][R6.64] ;  /* 0x0000000406077981 */ /* 0x000f62000c1e1900 */
[----:B------:R-:W-:Y:S01]  /*11c0*/  VIADD R0, R0, 0x1 ;  /* 0x0000000100007836 */ /* 0x000fe20000000000 */
[----:B------:R-:W-:Y:S04]  /*11d0*/  BSSY.RECONVERGENT B0, `(.L_x_57) ;  /* 0x0000011000007945 */ /* 0x000fe80003800200 */
[----:B------:R-:W-:Y:S02]  /*11e0*/  ISETP.NE.AND P1, PT, R0, RZ, PT ;  /* 0x000000ff0000720c */ /* 0x000fe40003f25270 */
[----:B-----5:R-:W-:-:S06]  /*11f0*/  IADD3 R14, PT, PT, R8, R7, RZ ;  /* 0x00000007080e7210 */ /* 0x020fcc0007ffe0ff */
[----:B------:R-:W0:Y:S02]  /*1200*/  LDS.U8 R14, [R14] ;  /* 0x000000000e0e7984 */ /* 0x000e240000000000 */
[----:B0-----:R-:W-:-:S13]  /*1210*/  ISETP.NE.AND P0, PT, R14, RZ, PT ;  /* 0x000000ff0e00720c */ /* 0x001fda0003f05270 */
[----:B------:R-:W-:Y:S05]  /*1220*/  @!P0 BRA `(.L_x_58) ;  /* 0x00000000002c8947 */ /* 0x000fea0003800000 */
[----:B------:R-:W-:-:S06]  /*1230*/  IMAD.WIDE.U32 R6, R15, 0x4, R12 ;  /* 0x000000040f067825 */ /* 0x000fcc00078e000c */
[----:B------:R-:W5:Y:S02]  /*1240*/  LDG.E R6, desc[UR4][R6.64] ;  /* 0x0000000406067981 */ /* 0x000f64000c1e1900 */
[----:B-----5:R-:W-:-:S13]  /*1250*/  FSETP.GE.AND P0, PT, R6, UR10, PT ;  /* 0x0000000a06007c0b */ /* 0x020fda000bf06000 */
[----:B------:R-:W-:Y:S05]  /*1260*/  @!P0 BRA `(.L_x_58) ;  /* 0x00000000001c8947 */ /* 0x000fea0003800000 */
[----:B------:R-:W-:Y:S01]  /*1270*/  IMAD.WIDE R6, R11, 0x4, R2 ;  /* 0x000000040b067825 */ /* 0x000fe200078e0202 */
[----:B------:R-:W0:Y:S05]  /*1280*/  LDS R14, [R10] ;  /* 0x000000000a0e7984 */ /* 0x000e2a0000000800 */
[----:B------:R-:W5:Y:S01]  /*1290*/  LDG.E R6, desc[UR4][R6.64] ;  /* 0x0000000406067981 */ /* 0x000f62000c1e1900 */
[----:B0-----:R-:W-:-:S05]  /*12a0*/  I2FP.F32.U32 R17, R14 ;  /* 0x0000000e00117245 */ /* 0x001fca0000201000 */
[----:B-----5:R-:W-:-:S06]  /*12b0*/  FADD R17, R6, R17 ;  /* 0x0000001106117221 */ /* 0x020fcc0000000000 */
[----:B------:R-:W0:Y:S02]  /*12c0*/  F2I.U32.TRUNC.NTZ R17, R17 ;  /* 0x0000001100117305 */ /* 0x000e24000020f000 */
[----:B0-----:R0:W-:Y:S02]  /*12d0*/  STS [R10], R17 ;  /* 0x000000110a007388 */ /* 0x0011e40000000800 */
.L_x_58:
[----:B------:R-:W-:Y:S05]  /*12e0*/  BSYNC.RECONVERGENT B0 ;  /* 0x0000000000007941 */ /* 0x000fea0003800200 */
.L_x_57:
[----:B------:R-:W-:Y:S02]  /*12f0*/  VIADD R11, R11, 0x1 ;  /* 0x000000010b0b7836 */ /* 0x000fe40000000000 */
[----:B------:R-:W-:Y:S01]  /*1300*/  VIADD R15, R15, 0x1 ;  /* 0x000000010f0f7836 */ /* 0x000fe20000000000 */
[----:B------:R-:W-:Y:S06]  /*1310*/  @P1 BRA `(.L_x_59) ;  /* 0xfffffffc00a01947 */ /* 0x000fec000383ffff */
.L_x_45:
[----:B------:R-:W-:Y:S05]  /*1320*/  BSYNC.RECONVERGENT B1 ;  /* 0x0000000000017941 */ /* 0x000fea0003800200 */
.L_x_44:
[----:B------:R-:W5:Y:S02]  /*1330*/  LDCU UR7, c[0x0][0x3c0] ;  /* 0x00007800ff0777ac */ /* 0x000f640008000800 */
[----:B-----5:R-:W-:-:S13]  /*1340*/  ISETP.GE.U32.AND P0, PT, R9, UR7, PT ;  /* 0x0000000709007c0c */ /* 0x020fda000bf06070 */
[----:B------:R-:W-:Y:S05]  /*1350*/  @P0 EXIT ;  /* 0x000000000000094d */ /* 0x000fea0003800000 */
[----:B------:R-:W5:Y:S01]  /*1360*/  LDS R5, [R10] ;  /* 0x000000000a057984 */ /* 0x000f620000000800 */
[----:B------:R-:W0:Y:S02]  /*1370*/  LDC.64 R2, c[0x0][0x3b8] ;  /* 0x0000ee00ff027b82 */ /* 0x000e240000000a00 */
[----:B0-----:R-:W-:-:S05]  /*1380*/  IMAD.WIDE.U32 R2, R9, 0x4, R2 ;  /* 0x0000000409027825 */ /* 0x001fca00078e0002 */
[----:B-----5:R-:W-:Y:S01]  /*1390*/  STG.E desc[UR4][R2.64], R5 ;  /* 0x0000000502007986 */ /* 0x020fe2000c101904 */
[----:B------:R-:W-:Y:S05]  /*13a0*/  EXIT ;  /* 0x000000000000794d */ /* 0x000fea0003800000 */
.L_x_60:
        /* <DEDUP_REMOVED lines=13> */
.L_x_141:


//--------------------- .text._Z7computeP4argsPv  --------------------------
	.section	.text._Z7computeP4argsPv,"ax",@progbits
	.align	128
        .global         _Z7computeP4argsPv
        .type           _Z7computeP4argsPv,@function
        .size           _Z7computeP4argsPv,(.L_x_137 - _Z7computeP4argsPv)
        .other          _Z7computeP4argsPv,@"STO_CUDA_ENTRY STV_DEFAULT"
_Z7computeP4argsPv:
.text._Z7computeP4argsPv:
[----:B------:R-:W-:Y:S01]  /*0000*/  LDC R1, c[0x0][0x37c] ;  /* 0x0000df00ff017b82 */ /* 0x000fe20000000800 */
[----:B------:R-:W0:Y:S07]  /*0010*/  S2R R0, SR_TID.X ;  /* 0x0000000000007919 */ /* 0x000e2e0000002100 */
[----:B------:R-:W0:Y:S01]  /*0020*/  S2UR UR7, SR_CTAID.X ;  /* 0x00000000000779c3 */ /* 0x000e220000002500 */
[----:B------:R-:W1:Y:S07]  /*0030*/  LDCU.64 UR10, c[0x0][0x358] ;  /* 0x00006b00ff0a77ac */ /* 0x000e6e0008000a00 */
[----:B------:R-:W1:Y:S01]  /*0040*/  LDC.64 R10, c[0x0][0x380] ;  /* 0x0000e000ff0a7b82 */ /* 0x000e620000000a00 */
[----:B0-----:R-:W-:Y:S01]  /*0050*/  LOP3.LUT P0, RZ, R0, UR7, RZ, 0xfc, !PT ;  /* 0x0000000700ff7c12 */ /* 0x001fe2000f80fcff */
[----:B-1----:R-:W2:Y:S04]  /*0060*/  LDG.E.64 R6, desc[UR10][R10.64+0x40] ;  /* 0x0000400a0a067981 */ /* 0x002ea8000c1e1b00 */
[----:B------:R-:W3:Y:S04]  /*0070*/  LDG.E R5, desc[UR10][R10.64+0x3c] ;  /* 0x00003c0a0a057981 */ /* 0x000ee8000c1e1900 */
[----:B------:R0:W5:Y:S04]  /*0080*/  LDG.E R15, desc[UR10][R10.64+0x1c] ;  /* 0x00001c0a0a0f7981 */ /* 0x000168000c1e1900 */
[----:B------:R-:W4:Y:S04]  /*0090*/  @!P0 LDG.E R2, desc[UR10][R10.64+0x70] ;  /* 0x0000700a0a028981 */ /* 0x000f28000c1e1900 */
[----:B------:R0:W5:Y:S04]  /*00a0*/  LDG.E.64 R22, desc[UR10][R10.64+0x20] ;  /* 0x0000200a0a167981 */ /* 0x000168000c1e1b00 */
[----:B------:R0:W5:Y:S04]  /*00b0*/  LDG.E.64 R20, desc[UR10][R10.64+0x28] ;  /* 0x0000280a0a147981 */ /* 0x000168000c1e1b00 */
[----:B------:R0:W5:Y:S01]  /*00c0*/  LDG.E.64 R18, desc[UR10][R10.64+0x30] ;  /* 0x0000300a0a127981 */ /* 0x000162000c1e1b00 */
[----:B------:R-:W1:Y:S02]  /*00d0*/  LDC R3, c[0x0][0x360] ;  /* 0x0000d800ff037b82 */ /* 0x000e640000000800 */
[----:B-1----:R-:W1:Y:S08]  /*00e0*/  I2F.U32.RP R4, R3 ;  /* 0x0000000300047306 */ /* 0x002e700000209000 */
[----:B-1----:R-:W1:Y:S02]  /*00f0*/  MUFU.RCP R4, R4 ;  /* 0x0000000400047308 */ /* 0x002e640000001000 */
[----:B-1----:R-:W-:-:S02]  /*0100*/  VIADD R12, R4, 0xffffffe ;  /* 0x0ffffffe040c7836 */ /* 0x002fc40000000000 */
[----:B----4-:R-:W-:Y:S02]  /*0110*/  @!P0 VIADD R13, R2, 0x1 ;  /* 0x00000001020d8836 */ /* 0x010fe40000000000 */
[----:B------:R0:W5:Y:S04]  /*0120*/  LDG.E R2, desc[UR10][R10.64+0x10] ;  /* 0x0000100a0a027981 */ /* 0x000168000c1e1900 */
[----:B------:R1:W-:Y:S04]  /*0130*/  @!P0 STG.E desc[UR10][R10.64+0x70], R13 ;  /* 0x0000700d0a008986 */ /* 0x0003e8000c10190a */
[----:B------:R-:W4:Y:S01]  /*0140*/  LDG.E.64 R8, desc[UR10][R10.64+0x70] ;  /* 0x0000700a0a087981 */ /* 0x000f22000c1e1b00 */
[----:B-1----:R1:W3:Y:S01]  /*0150*/  F2I.FTZ.U32.TRUNC.NTZ R13, R12 ;  /* 0x0000000c000d7305 */ /* 0x0022e2000021f000 */
[----:B--2---:R-:W-:Y:S01]  /*0160*/  R2UR UR4, R7 ;  /* 0x00000000070472ca */ /* 0x004fe200000e0000 */
[----:B-1----:R-:W-:-:S02]  /*0170*/  IMAD.MOV.U32 R12, RZ, RZ, RZ ;  /* 0x000000ffff0c7224 */ /* 0x002fc400078e00ff */
[----:B---3--:R-:W-:-:S04]  /*0180*/  IMAD.MOV R14, RZ, RZ, -R13 ;  /* 0x000000ffff0e7224 */ /* 0x008fc800078e0a0d */
[----:B------:R-:W-:-:S04]  /*0190*/  IMAD R7, R14, R3, RZ ;  /* 0x000000030e077224 */ /* 0x000fc800078e02ff */
[----:B------:R-:W-:Y:S01]  /*01a0*/  IMAD.HI.U32 R13, R13, R7, R12 ;  /* 0x000000070d0d7227 */ /* 0x000fe200078e000c */
[----:B------:R-:W1:Y:S05]  /*01b0*/  S2UR UR6, SR_CgaCtaId ;  /* 0x00000000000679c3 */ /* 0x000e6a0000008800 */
[----:B------:R-:W-:-:S04]  /*01c0*/  IMAD.HI.U32 R13, R13, UR4, RZ ;  /* 0x000000040d0d7c27 */ /* 0x000fc8000f8e00ff */
[----:B------:R-:W-:-:S04]  /*01d0*/  IMAD.MOV R4, RZ, RZ, -R13 ;  /* 0x000000ffff047224 */ /* 0x000fc800078e0a0d */
[----:B------:R-:W-:-:S05]  /*01e0*/  IMAD R4, R3, R4, UR4 ;  /* 0x0000000403047e24 */ /* 0x000fca000f8e0204 */
[----:B------:R-:W-:Y:S01]  /*01f0*/  ISETP.GE.U32.AND P0, PT, R4, R3, PT ;  /* 0x000000030400720c */ /* 0x000fe20003f06070 */
[----:B------:R-:W-:Y:S01]  /*0200*/  UMOV UR5, 0x400 ;  /* 0x0000040000057882 */ /* 0x000fe20000000000 */
[----:B------:R-:W-:Y:S01]  /*0210*/  ISETP.NE.U32.AND P2, PT, R3, RZ, PT ;  /* 0x000000ff0300720c */ /* 0x000fe20003f45070 */
[----:B-1----:R-:W-:-:S10]  /*0220*/  ULEA UR5, UR6, UR5, 0x18 ;  /* 0x0000000506057291 */ /* 0x002fd4000f8ec0ff */
[----:B------:R-:W-:-:S05]  /*0230*/  @P0 IMAD.IADD R4, R4, 0x1, -R3 ;  /* 0x0000000104040824 */ /* 0x000fca00078e0a03 */
[----:B------:R-:W-:Y:S01]  /*0240*/  ISETP.GE.U32.AND P1, PT, R4, R3, PT ;  /* 0x000000030400720c */ /* 0x000fe20003f26070 */
[----:B------:R-:W-:Y:S02]  /*0250*/  IMAD.U32 R14, RZ, RZ, UR5 ;  /* 0x00000005ff0e7e24 */ /* 0x000fe4000f8e00ff */
[----:B------:R-:W-:Y:S02]  /*0260*/  @P0 VIADD R13, R13, 0x1 ;  /* 0x000000010d0d0836 */ /* 0x000fe40000000000 */
[----:B------:R-:W-:-:S05]  /*0270*/  IMAD R4, R0, 0x4, R14 ;  /* 0x0000000400047824 */ /* 0x000fca00078e020e */
[----:B------:R0:W-:Y:S03]  /*0280*/  STS [R4], RZ ;  /* 0x000000ff04007388 */ /* 0x0001e60000000800 */
[----:B------:R-:W-:Y:S01]  /*0290*/  @P1 VIADD R13, R13, 0x1 ;  /* 0x000000010d0d1836 */ /* 0x000fe20000000000 */
[----:B------:R-:W-:-:S04]  /*02a0*/  @!P2 LOP3.LUT R13, RZ, R3, RZ, 0x33, !PT ;  /* 0x00000003ff0da212 */ /* 0x000fc800078e33ff */
[----:B------:R-:W-:Y:S01]  /*02b0*/  ISETP.GE.AND P0, PT, R13, 0x1, PT ;  /* 0x000000010d00780c */ /* 0x000fe20003f06270 */
[----:B------:R-:W-:Y:S01]  /*02c0*/  UIMAD UR4, UR4, UR7, URZ ;  /* 0x00000007040472a4 */ /* 0x000fe2000f8e02ff */
[----:B------:R-:W-:Y:S02]  /*02d0*/  R2UR UR8, R6 ;  /* 0x00000000060872ca */ /* 0x000fe400000e0000 */
[----:B------:R-:W-:Y:S02]  /*02e0*/  R2UR UR9, R5 ;  /* 0x00000000050972ca */ /* 0x000fe400000e0000 */
[----:B----4-:R-:W-:Y:S02]  /*02f0*/  R2UR UR15, R9 ;  /* 0x00000000090f72ca */ /* 0x010fe400000e0000 */
[----:B------:R-:W-:-:S05]  /*0300*/  R2UR UR14, R8 ;  /* 0x00000000080e72ca */ /* 0x000fca00000e0000 */
[----:B0-----:R-:W-:Y:S10]  /*0310*/  @!P0 BRA `(.L_x_61) ;  /* 0x00000008000c8947 */ /* 0x001ff40003800000 */
[C---:B------:R-:W-:Y:S01]  /*0320*/  ISETP.GE.U32.AND P0, PT, R13.reuse, 0x4, PT ;  /* 0x000000040d00780c */ /* 0x040fe20003f06070 */
[C---:B------:R-:W-:Y:S01]  /*0330*/  IMAD R6, R13.reuse, R0, RZ ;  /* 0x000000000d067224 */ /* 0x040fe200078e02ff */
[----:B------:R-:W-:Y:S01]  /*0340*/  LOP3.LUT R5, R13, 0x3, RZ, 0xc0, !PT ;  /* 0x000000030d057812 */ /* 0x000fe200078ec0ff */
[----:B------:R-:W-:-:S10]  /*0350*/  IMAD.MOV.U32 R7, RZ, RZ, RZ ;  /* 0x000000ffff077224 */ /* 0x000fd400078e00ff */
[----:B------:R-:W-:Y:S05]  /*0360*/  @!P0 BRA `(.L_x_62) ;  /* 0x0000000400b08947 */ /* 0x000fea0003800000 */
[----:B------:R-:W-:Y:S01]  /*0370*/  LOP3.LUT R7, R13, 0x7ffffffc, RZ, 0xc0, !PT ;  /* 0x7ffffffc0d077812 */ /* 0x000fe200078ec0ff */
[----:B------:R-:W-:Y:S01]  /*0380*/  IMAD R13, R3, 0xc, R6 ;  /* 0x0000000c030d7824 */ /* 0x000fe200078e0206 */
[----:B------:R-:W0:Y:S01]  /*0390*/  LDCU.64 UR16, c[0x0][0x388] ;  /* 0x00007100ff1077ac */ /* 0x000e220008000a00 */
[----:B------:R-:W-:Y:S02]  /*03a0*/  VIADD R12, R6, UR4 ;  /* 0x00000004060c7c36 */ /* 0x000fe40008000000 */
        /* <DEDUP_REMOVED lines=10> */
.L_x_65:
[----:B0-----:R-:W-:-:S04]  /*0450*/  IADD3 R8, P1, PT, R12, UR12, RZ ;  /* 0x0000000c0c087c10 */ /* 0x001fc8000ff3e0ff */
[----:B------:R-:W-:-:S05]  /*0460*/  LEA.HI.X.SX32 R9, R12, UR13, 0x1, P1 ;  /* 0x0000000d0c097c11 */ /* 0x000fca00088f0eff */
[----:B------:R-:W2:Y:S04]  /*0470*/  LDG.E.U8 R24, desc[UR10][R8.64+0x20001] ;  /* 0x0200010a08187981 */ /* 0x000ea8000c1e1100 */
[----:B------:R-:W3:Y:S04]  /*0480*/  LDG.E.U8 R17, desc[UR10][R8.64+0x20000] ;  /* 0x0200000a08117981 */ /* 0x000ee8000c1e1100 */
[----:B------:R-:W4:Y:S01]  /*0490*/  LDG.E.U8 R26, desc[UR10][R8.64+0x20002] ;  /* 0x0200020a081a7981 */ /* 0x000f22000c1e1100 */
[C---:B------:R-:W-:Y:S02]  /*04a0*/  VIADD R11, R12.reuse, 0x4 ;  /* 0x000000040c0b7836 */ /* 0x040fe40000000000 */
[----:B------:R-:W-:Y:S01]  /*04b0*/  VIADD R25, R12, 0x8 ;  /* 0x000000080c197836 */ /* 0x000fe20000000000 */
[----:B------:R0:W4:Y:S02]  /*04c0*/  LDG.E.U8 R28, desc[UR10][R8.64+0x20003] ;  /* 0x0200030a081c7981 */ /* 0x000124000c1e1100 */
[----:B------:R-:W-:-:S04]  /*04d0*/  IADD3 R10, P1, PT, R11, UR12, RZ ;  /* 0x0000000c0b0a7c10 */ /* 0x000fc8000ff3e0ff */
[----:B------:R-:W-:-:S05]  /*04e0*/  LEA.HI.X.SX32 R11, R11, UR13, 0x1, P1 ;  /* 0x0000000d0b0b7c11 */ /* 0x000fca00088f0eff */
[----:B------:R-:W4:Y:S04]  /*04f0*/  LDG.E.U8 R27, desc[UR10][R10.64+0x20001] ;  /* 0x0200010a0a1b7981 */ /* 0x000f28000c1e1100 */
[----:B------:R-:W4:Y:S04]  /*0500*/  LDG.E.U8 R29, desc[UR10][R10.64+0x20002] ;  /* 0x0200020a0a1d7981 */ /* 0x000f28000c1e1100 */
[----:B--2---:R1:W-:Y:S02]  /*0510*/  STS.U8 [R13+-0x2], R24 ;  /* 0xfffffe180d007388 */ /* 0x0043e40000000000 */
[----:B-1----:R-:W-:-:S02]  /*0520*/  IADD3 R24, P1, PT, R25, UR12, RZ ;  /* 0x0000000c19187c10 */ /* 0x002fc4000ff3e0ff */
[----:B---3--:R1:W-:Y:S02]  /*0530*/  STS.U8 [R13+-0x3], R17 ;  /* 0xfffffd110d007388 */ /* 0x0083e40000000000 */
[----:B------:R-:W-:Y:S02]  /*0540*/  LEA.HI.X.SX32 R25, R25, UR13, 0x1, P1 ;  /* 0x0000000d19197c11 */ /* 0x000fe400088f0eff */
[----:B----4-:R2:W-:Y:S04]  /*0550*/  STS.U8 [R13+-0x1], R26 ;  /* 0xffffff1a0d007388 */ /* 0x0105e80000000000 */
[----:B-1----:R-:W3:Y:S04]  /*0560*/  LDG.E.U8 R17, desc[UR10][R10.64+0x20000] ;  /* 0x0200000a0a117981 */ /* 0x002ee8000c1e1100 */
[----:B--2---:R-:W2:Y:S04]  /*0570*/  LDG.E.U8 R26, desc[UR10][R24.64+0x20000] ;  /* 0x0200000a181a7981 */ /* 0x004ea8000c1e1100 */
[----:B------:R-:W4:Y:S01]  /*0580*/  LDG.E.U8 R10, desc[UR10][R10.64+0x20003] ;  /* 0x0200030a0a0a7981 */ /* 0x000f22000c1e1100 */
[----:B0-----:R-:W-:-:S05]  /*0590*/  VIADD R9, R12, 0xc ;  /* 0x0000000c0c097836 */ /* 0x001fca0000000000 */
[C---:B------:R-:W-:Y:S01]  /*05a0*/  IADD3 R8, P1, PT, R9.reuse, UR12, RZ ;  /* 0x0000000c09087c10 */ /* 0x040fe2000ff3e0ff */
[----:B------:R0:W-:Y:S03]  /*05b0*/  STS.U8 [R13], R28 ;  /* 0x0000001c0d007388 */ /* 0x0001e60000000000 */
[----:B------:R-:W-:Y:S01]  /*05c0*/  LEA.HI.X.SX32 R9, R9, UR13, 0x1, P1 ;  /* 0x0000000d09097c11 */ /* 0x000fe200088f0eff */
[----:B------:R-:W4:Y:S04]  /*05d0*/  LDG.E.U8 R11, desc[UR10][R24.64+0x20002] ;  /* 0x0200020a180b7981 */ /* 0x000f28000c1e1100 */
[----:B0-----:R-:W4:Y:S04]  /*05e0*/  LDG.E.U8 R28, desc[UR10][R24.64+0x20001] ;  /* 0x0200010a181c7981 */ /* 0x001f28000c1e1100 */
[----:B---3--:R0:W-:Y:S04]  /*05f0*/  STS.U8 [R13+0x1], R17 ;  /* 0x000001110d007388 */ /* 0x0081e80000000000 */
[----:B--2---:R1:W-:Y:S04]  /*0600*/  STS.U8 [R13+0x5], R26 ;  /* 0x0000051a0d007388 */ /* 0x0043e80000000000 */
[----:B0-----:R-:W2:Y:S04]  /*0610*/  LDG.E.U8 R17, desc[UR10][R24.64+0x20003] ;  /* 0x0200030a18117981 */ /* 0x001ea8000c1e1100 */
[----:B----4-:R0:W-:Y:S04]  /*0620*/  STS.U8 [R13+0x4], R10 ;  /* 0x0000040a0d007388 */ /* 0x0101e80000000000 */
[----:B-1----:R-:W3:Y:S04]  /*0630*/  LDG.E.U8 R26, desc[UR10][R8.64+0x20001] ;  /* 0x0200010a081a7981 */ /* 0x002ee8000c1e1100 */
[----:B------:R-:W4:Y:S04]  /*0640*/  LDG.E.U8 R24, desc[UR10][R8.64+0x20002] ;  /* 0x0200020a08187981 */ /* 0x000f28000c1e1100 */
[----:B0-----:R-:W4:Y:S04]  /*0650*/  LDG.E.U8 R10, desc[UR10][R8.64+0x20000] ;  /* 0x0200000a080a7981 */ /* 0x001f28000c1e1100 */
[----:B------:R-:W4:Y:S01]  /*0660*/  LDG.E.U8 R25, desc[UR10][R8.64+0x20003] ;  /* 0x0200030a08197981 */ /* 0x000f22000c1e1100 */
[----:B------:R-:W-:-:S05]  /*0670*/  VIADD R16, R16, 0x10 ;  /* 0x0000001010107836 */ /* 0x000fca0000000000 */
[----:B------:R-:W-:Y:S01]  /*0680*/  ISETP.GE.AND P1, PT, R16, -0xc, PT ;  /* 0xfffffff41000780c */ /* 0x000fe20003f26270 */
[----:B------:R-:W-:Y:S01]  /*0690*/  STS.U8 [R13+0x2], R27 ;  /* 0x0000021b0d007388 */ /* 0x000fe20000000000 */
[----:B------:R-:W-:-:S03]  /*06a0*/  VIADD R12, R12, 0x10 ;  /* 0x000000100c0c7836 */ /* 0x000fc60000000000 */
[----:B------:R-:W-:Y:S04]  /*06b0*/  STS.U8 [R13+0x3], R29 ;  /* 0x0000031d0d007388 */ /* 0x000fe80000000000 */
[----:B------:R-:W-:Y:S04]  /*06c0*/  STS.U8 [R13+0x6], R28 ;  /* 0x0000061c0d007388 */ /* 0x000fe80000000000 */
[----:B------:R-:W-:Y:S04]  /*06d0*/  STS.U8 [R13+0x7], R11 ;  /* 0x0000070b0d007388 */ /* 0x000fe80000000000 */
[----:B--2---:R-:W-:Y:S04]  /*06e0*/  STS.U8 [R13+0x8], R17 ;  /* 0x000008110d007388 */ /* 0x004fe80000000000 */
[----:B---3--:R-:W-:Y:S04]  /*06f0*/  STS.U8 [R13+0xa], R26 ;  /* 0x00000a1a0d007388 */ /* 0x008fe80000000000 */
[----:B----4-:R-:W-:Y:S04]  /*0700*/  STS.U8 [R13+0xb], R24 ;  /* 0x00000b180d007388 */ /* 0x010fe80000000000 */
[----:B------:R-:W-:Y:S04]  /*0710*/  STS.U8 [R13+0x9], R10 ;  /* 0x0000090a0d007388 */ /* 0x000fe80000000000 */
[----:B------:R0:W-:Y:S02]  /*0720*/  STS.U8 [R13+0xc], R25 ;  /* 0x00000c190d007388 */ /* 0x0001e40000000000 */
[----:B0-----:R-:W-:Y:S01]  /*0730*/  VIADD R13, R13, 0x10 ;  /* 0x000000100d0d7836 */ /* 0x001fe20000000000 */
[----:B------:R-:W-:Y:S06]  /*0740*/  @!P1 BRA `(.L_x_65) ;  /* 0xfffffffc00409947 */ /* 0x000fec000383ffff */
.L_x_64:
[----:B------:R-:W-:-:S05]  /*0750*/  IMAD.MOV R8, RZ, RZ, -R16 ;  /* 0x000000ffff087224 */ /* 0x000fca00078e0a10 */
[----:B------:R-:W-:-:S13]  /*0760*/  ISETP.GT.AND P1, PT, R8, 0x4, PT ;  /* 0x000000040800780c */ /* 0x000fda0003f24270 */
[----:B------:R-:W-:Y:S05]  /*0770*/  @!P1 BRA `(.L_x_66) ;  /* 0x0000000000689947 */ /* 0x000fea0003800000 */
[----:B------:R-:W0:Y:S02]  /*0780*/  LDCU.64 UR12, c[0x0][0x388] ;  /* 0x00007100ff0c77ac */ /* 0x000e240008000a00 */
[----:B0-----:R-:W-:-:S04]  /*0790*/  IADD3 R8, P0, PT, R12, UR12, RZ ;  /* 0x0000000c0c087c10 */ /* 0x001fc8000ff1e0ff */
[----:B------:R-:W-:-:S05]  /*07a0*/  LEA.HI.X.SX32 R9, R12, UR13, 0x1, P0 ;  /* 0x0000000d0c097c11 */ /* 0x000fca00080f0eff */
[----:B------:R-:W2:Y:S01]  /*07b0*/  LDG.E.U8 R28, desc[UR10][R8.64+0x20000] ;  /* 0x0200000a081c7981 */ /* 0x000ea2000c1e1100 */
[----:B------:R-:W-:-:S03]  /*07c0*/  VIADD R11, R12, 0x4 ;  /* 0x000000040c0b7836 */ /* 0x000fc60000000000 */
[----:B------:R-:W3:Y:S02]  /*07d0*/  LDG.E.U8 R26, desc[UR10][R8.64+0x20001] ;  /* 0x0200010a081a7981 */ /* 0x000ee4000c1e1100 */
[C---:B------:R-:W-:Y:S02]  /*07e0*/  IADD3 R10, P0, PT, R11.reuse, UR12, RZ ;  /* 0x0000000c0b0a7c10 */ /* 0x040fe4000ff1e0ff */
[----:B------:R-:W4:Y:S02]  /*07f0*/  LDG.E.U8 R24, desc[UR10][R8.64+0x20002] ;  /* 0x0200020a08187981 */ /* 0x000f24000c1e1100 */
[----:B------:R-:W-:Y:S02]  /*0800*/  LEA.HI.X.SX32 R11, R11, UR13, 0x1, P0 ;  /* 0x0000000d0b0b7c11 */ /* 0x000fe400080f0eff */
[----:B------:R-:W4:Y:S04]  /*0810*/  LDG.E.U8 R17, desc[UR10][R8.64+0x20003] ;  /* 0x0200030a08117981 */ /* 0x000f28000c1e1100 */
[----:B------:R-:W4:Y:S04]  /*0820*/  LDG.E.U8 R25, desc[UR10][R10.64+0x20000] ;  /* 0x0200000a0a197981 */ /* 0x000f28000c1e1100 */
[----:B------:R-:W4:Y:S04]  /*0830*/  LDG.E.U8 R27, desc[UR10][R10.64+0x20001] ;  /* 0x0200010a0a1b7981 */ /* 0x000f28000c1e1100 */
[----:B------:R-:W4:Y:S04]  /*0840*/  LDG.E.U8 R29, desc[UR10][R10.64+0x20002] ;  /* 0x0200020a0a1d7981 */ /* 0x000f28000c1e1100 */
[----:B--2---:R0:W-:Y:S04]  /*0850*/  STS.U8 [R13+-0x3], R28 ;  /* 0xfffffd1c0d007388 */ /* 0x0041e80000000000 */
[----:B0-----:R-:W2:Y:S01]  /*0860*/  LDG.E.U8 R28, desc[UR10][R10.64+0x20003] ;  /* 0x0200030a0a1c7981 */ /* 0x001ea2000c1e1100 */
[----:B------:R-:W-:-:S03]  /*0870*/  PLOP3.LUT P0, PT, PT, PT, PT, 0x8, 0x80 ;  /* 0x000000000080781c */ /* 0x000fc60003f0e170 */
[----:B---3--:R-:W-:Y:S01]  /*0880*/  STS.U8 [R13+-0x2], R26 ;  /* 0xfffffe1a0d007388 */ /* 0x008fe20000000000 */
[----:B------:R-:W-:-:S03]  /*0890*/  VIADD R16, R16, 0x8 ;  /* 0x0000000810107836 */ /* 0x000fc60000000000 */
[----:B----4-:R-:W-:Y:S01]  /*08a0*/  STS.U8 [R13+-0x1], R24 ;  /* 0xffffff180d007388 */ /* 0x010fe20000000000 */
[----:B------:R-:W-:-:S03]  /*08b0*/  VIADD R12, R12, 0x8 ;  /* 0x000000080c0c7836 */ /* 0x000fc60000000000 */
[----:B------:R-:W-:Y:S04]  /*08c0*/  STS.U8 [R13], R17 ;  /* 0x000000110d007388 */ /* 0x000fe80000000000 */
[----:B------:R-:W-:Y:S04]  /*08d0*/  STS.U8 [R13+0x1], R25 ;  /* 0x000001190d007388 */ /* 0x000fe80000000000 */
[----:B------:R-:W-:Y:S04]  /*08e0*/  STS.U8 [R13+0x2], R27 ;  /* 0x0000021b0d007388 */ /* 0x000fe80000000000 */
[----:B------:R-:W-:Y:S04]  /*08f0*/  STS.U8 [R13+0x3], R29 ;  /* 0x0000031d0d007388 */ /* 0x000fe80000000000 */
[----:B--2---:R0:W-:Y:S02]  /*0900*/  STS.U8 [R13+0x4], R28 ;  /* 0x0000041c0d007388 */ /* 0x0041e40000000000 */
[----:B0-----:R-:W-:-:S07]  /*0910*/  VIADD R13, R13, 0x8 ;  /* 0x000000080d0d7836 */ /* 0x001fce0000000000 */
.L_x_66:
[----:B------:R-:W-:-:S13]  /*0920*/  ISETP.NE.OR P0, PT, R16, RZ, P0 ;  /* 0x000000ff1000720c */ /* 0x000fda0000705670 */
[----:B------:R-:W-:Y:S05]  /*0930*/  @!P0 BRA `(.L_x_62) ;  /* 0x00000000003c8947 */ /* 0x000fea0003800000 */
.L_x_63:
[----:B------:R-:W-:-:S04]  /*0940*/  IADD3 R8, P0, PT, R12, UR16, RZ ;  /* 0x000000100c087c10 */ /* 0x000fc8000ff1e0ff */
[----:B------:R-:W-:-:S05]  /*0950*/  LEA.HI.X.SX32 R9, R12, UR17, 0x1, P0 ;  /* 0x000000110c097c11 */ /* 0x000fca00080f0eff */
[----:B------:R-:W2:Y:S04]  /*0960*/  LDG.E.U8 R10, desc[UR10][R8.64+0x20000] ;  /* 0x0200000a080a7981 */ /* 0x000ea8000c1e1100 */
[----:B------:R-:W3:Y:S04]  /*0970*/  LDG.E.U8 R24, desc[UR10][R8.64+0x20001] ;  /* 0x0200010a08187981 */ /* 0x000ee8000c1e1100 */
[----:B------:R-:W4:Y:S04]  /*0980*/  LDG.E.U8 R26, desc[UR10][R8.64+0x20002] ;  /* 0x0200020a081a7981 */ /* 0x000f28000c1e1100 */
[----:B------:R-:W4:Y:S01]  /*0990*/  LDG.E.U8 R28, desc[UR10][R8.64+0x20003] ;  /* 0x0200030a081c7981 */ /* 0x000f22000c1e1100 */
[----:B------:R-:W-:-:S02]  /*09a0*/  VIADD R16, R16, 0x4 ;  /* 0x0000000410107836 */ /* 0x000fc40000000000 */
[----:B------:R-:W-:-:S03]  /*09b0*/  VIADD R12, R12, 0x4 ;  /* 0x000000040c0c7836 */ /* 0x000fc60000000000 */
[----:B------:R-:W-:Y:S01]  /*09c0*/  ISETP.NE.AND P0, PT, R16, RZ, PT ;  /* 0x000000ff1000720c */ /* 0x000fe20003f05270 */
[----:B--2---:R-:W-:Y:S04]  /*09d0*/  STS.U8 [R13+-0x3], R10 ;  /* 0xfffffd0a0d007388 */ /* 0x004fe80000000000 */
[----:B---3--:R-:W-:Y:S04]  /*09e0*/  STS.U8 [R13+-0x2], R24 ;  /* 0xfffffe180d007388 */ /* 0x008fe80000000000 */
[----:B----4-:R-:W-:Y:S04]  /*09f0*/  STS.U8 [R13+-0x1], R26 ;  /* 0xffffff1a0d007388 */ /* 0x010fe80000000000 */
[----:B------:R0:W-:Y:S02]  /*0a00*/  STS.U8 [R13], R28 ;  /* 0x0000001c0d007388 */ /* 0x0001e40000000000 */
[----:B0-----:R-:W-:Y:S01]  /*0a10*/  VIADD R13, R13, 0x4 ;  /* 0x000000040d0d7836 */ /* 0x001fe20000000000 */
[----:B------:R-:W-:Y:S06]  /*0a20*/  @P0 BRA `(.L_x_63) ;  /* 0xfffffffc00c40947 */ /* 0x000fec000383ffff */
.L_x_62:
[----:B------:R-:W-:-:S13]  /*0a30*/  ISETP.NE.AND P0, PT, R5, RZ, PT ;  /* 0x000000ff0500720c */ /* 0x000fda0003f05270 */
[----:B------:R-:W-:Y:S05]  /*0a40*/  @!P0 BRA `(.L_x_61) ;  /* 0x0000000000408947 */ /* 0x000fea0003800000 */
[----:B------:R-:W0:Y:S01]  /*0a50*/  LDC.64 R8, c[0x0][0x388] ;  /* 0x0000e200ff087b82 */ /* 0x000e220000000a00 */
[----:B------:R-:W-:Y:S02]  /*0a60*/  IMAD.IADD R6, R6, 0x1, R7 ;  /* 0x0000000106067824 */ /* 0x000fe400078e0207 */
[----:B------:R-:W-:Y:S02]  /*0a70*/  IMAD.MOV R10, RZ, RZ, -R5 ;  /* 0x000000ffff0a7224 */ /* 0x000fe400078e0a05 */
[----:B------:R-:W-:Y:S02]  /*0a80*/  IMAD R7, R3, 0xc, R6 ;  /* 0x0000000c03077824 */ /* 0x000fe400078e0206 */
[----:B------:R-:W-:Y:S02]  /*0a90*/  VIADD R11, R6, UR4 ;  /* 0x00000004060b7c36 */ /* 0x000fe40008000000 */
[----:B------:R-:W-:-:S07]  /*0aa0*/  IMAD.IADD R5, R14, 0x1, R7 ;  /* 0x000000010e057824 */ /* 0x000fce00078e0207 */
.L_x_67:
[----:B------:R-:W-:Y:S02]  /*0ab0*/  SHF.R.S32.HI R12, RZ, 0x1f, R11 ;  /* 0x0000001fff0c7819 */ /* 0x000fe4000001140b */
[----:B0-----:R-:W-:-:S04]  /*0ac0*/  IADD3 R6, P0, P1, R11, 0x20000, R8 ;  /* 0x000200000b067810 */ /* 0x001fc8000791e008 */
[----:B------:R-:W-:-:S05]  /*0ad0*/  IADD3.X R7, PT, PT, R12, R9, RZ, P0, P1 ;  /* 0x000000090c077210 */ /* 0x000fca00007e24ff */
[----:B------:R-:W2:Y:S01]  /*0ae0*/  LDG.E.U8 R6, desc[UR10][R6.64] ;  /* 0x0000000a06067981 */ /* 0x000ea2000c1e1100 */
[----:B------:R-:W-:Y:S02]  /*0af0*/  VIADD R10, R10, 0x1 ;  /* 0x000000010a0a7836 */ /* 0x000fe40000000000 */
[----:B------:R-:W-:-:S03]  /*0b00*/  VIADD R11, R11, 0x1 ;  /* 0x000000010b0b7836 */ /* 0x000fc60000000000 */
[----:B------:R-:W-:Y:S01]  /*0b10*/  ISETP.NE.AND P0, PT, R10, RZ, PT ;  /* 0x000000ff0a00720c */ /* 0x000fe20003f05270 */
[----:B--2---:R0:W-:Y:S02]  /*0b20*/  STS.U8 [R5], R6 ;  /* 0x0000000605007388 */ /* 0x0041e40000000000 */
[----:B0-----:R-:W-:-:S10]  /*0b30*/  VIADD R5, R5, 0x1 ;  /* 0x0000000105057836 */ /* 0x001fd40000000000 */
[----:B------:R-:W-:Y:S05]  /*0b40*/  @P0 BRA `(.L_x_67) ;  /* 0xfffffffc00d80947 */ /* 0x000fea000383ffff */
.L_x_61:
[----:B------:R-:W0:Y:S01]  /*0b50*/  LDCU.64 UR12, c[0x0][0x388] ;  /* 0x00007100ff0c77ac */ /* 0x000e220008000a00 */
[----:B------:R-:W-:Y:S02]  /*0b60*/  IMAD R5, R3, UR7, R0 ;  /* 0x0000000703057c24 */ /* 0x000fe4000f8e0200 */
[----:B0-----:R-:W-:Y:S02]  /*0b70*/  IMAD.U32 R16, RZ, RZ, UR12 ;  /* 0x0000000cff107e24 */ /* 0x001fe4000f8e00ff */
[----:B------:R-:W-:Y:S01]  /*0b80*/  IMAD.U32 R17, RZ, RZ, UR13 ;  /* 0x0000000dff117e24 */ /* 0x000fe2000f8e00ff */
[----:B------:R-:W0:Y:S01]  /*0b90*/  LDCU.64 UR12, c[0x0][0x388] ;  /* 0x00007100ff0c77ac */ /* 0x000e220008000a00 */
[----:B------:R-:W-:Y:S01]  /*0ba0*/  IMAD.WIDE R6, R5, 0x4, R16 ;  /* 0x0000000405067825 */ /* 0x000fe200078e0210 */
[----:B------:R-:W-:Y:S02]  /*0bb0*/  BAR.SYNC.DEFER_BLOCKING 0x0 ;  /* 0x0000000000007b1d */ /* 0x000fe40000010000 */
[----:B------:R-:W-:-:S05]  /*0bc0*/  IADD3 R8, P0, PT, R6, 0x1000000, RZ ;  /* 0x0100000006087810 */ /* 0x000fca0007f1e0ff */
[----:B------:R-:W-:-:S05]  /*0bd0*/  IMAD.X R9, RZ, RZ, R7, P0 ;  /* 0x000000ffff097224 */ /* 0x000fca00000e0607 */
[----:B------:R-:W2:Y:S01]  /*0be0*/  LDG.E R8, desc[UR10][R8.64+-0x7a0000] ;  /* 0x8600000a08087981 */ /* 0x000ea2000c1e1900 */
[----:B------:R-:W-:Y:S01]  /*0bf0*/  BSSY.RECONVERGENT B1, `(.L_x_68) ;  /* 0x00000a1000017945 */ /* 0x000fe20003800200 */
[----:B--2---:R-:W-:-:S13]  /*0c00*/  ISETP.NE.AND P0, PT, R8, RZ, PT ;  /* 0x000000ff0800720c */ /* 0x004fda0003f05270 */
[----:B0-----:R-:W-:Y:S05]  /*0c10*/  @!P0 BRA `(.L_x_69) ;  /* 0x0000000800788947 */ /* 0x001fea0003800000 */
[C---:B------:R-:W-:Y:S01]  /*0c20*/  ISETP.GE.U32.AND P0, PT, R8.reuse, 0x4, PT ;  /* 0x000000040800780c */ /* 0x040fe20003f06070 */
[----:B------:R-:W-:Y:S01]  /*0c30*/  BSSY.RECONVERGENT B0, `(.L_x_70) ;  /* 0x0000079000007945 */ /* 0x000fe20003800200 */
[----:B------:R-:W-:Y:S01]  /*0c40*/  LOP3.LUT R11, R8, 0x3, RZ, 0xc0, !PT ;  /* 0x00000003080b7812 */ /* 0x000fe200078ec0ff */
[----:B------:R-:W-:-:S10]  /*0c50*/  IMAD.MOV.U32 R9, RZ, RZ, RZ ;  /* 0x000000ffff097224 */ /* 0x000fd400078e00ff */
[----:B------:R-:W-:Y:S05]  /*0c60*/  @!P0 BRA `(.L_x_71) ;  /* 0x0000000400d48947 */ /* 0x000fea0003800000 */
[----:B------:R-:W0:Y:S01]  /*0c70*/  LDC.64 R16, c[0x0][0x388] ;  /* 0x0000e200ff107b82 */ /* 0x000e220000000a00 */
[C---:B------:R-:W-:Y:S01]  /*0c80*/  IMAD R14, R3.reuse, 0x4, R14 ;  /* 0x00000004030e7824 */ /* 0x040fe200078e020e */
[----:B------:R-:W-:Y:S01]  /*0c90*/  LOP3.LUT R9, R8, 0xfffffffc, RZ, 0xc0, !PT ;  /* 0xfffffffc08097812 */ /* 0x000fe200078ec0ff */
[----:B------:R-:W-:Y:S02]  /*0ca0*/  IMAD.MOV.U32 R10, RZ, RZ, RZ ;  /* 0x000000ffff0a7224 */ /* 0x000fe400078e00ff */
[----:B------:R-:W-:-:S07]  /*0cb0*/  IMAD R8, R3, 0x8, R14 ;  /* 0x0000000803087824 */ /* 0x000fce00078e020e */
.L_x_80:
[----:B--2---:R-:W-:-:S04]  /*0cc0*/  IMAD R25, R5, UR8, R10 ;  /* 0x0000000805197c24 */ /* 0x004fc8000f8e020a */
[----:B0-----:R-:W-:-:S05]  /*0cd0*/  IMAD.WIDE.U32 R12, R25, 0x4, R16 ;  /* 0x00000004190c7825 */ /* 0x001fca00078e0010 */
[----:B-1----:R-:W2:Y:S01]  /*0ce0*/  LDG.E R27, desc[UR10][R12.64+0x60000] ;  /* 0x0600000a0c1b7981 */ /* 0x002ea2000c1e1900 */
[----:B------:R-:W-:Y:S01]  /*0cf0*/  BSSY.RECONVERGENT B2, `(.L_x_72) ;  /* 0x0000012000027945 */ /* 0x000fe20003800200 */
[----:B--2---:R-:W-:-:S06]  /*0d00*/  IMAD.IADD R27, R27, 0x1, R8 ;  /* 0x000000011b1b7824 */ /* 0x004fcc00078e0208 */
[----:B------:R-:W0:Y:S02]  /*0d10*/  LDS.U8 R27, [R27] ;  /* 0x000000001b1b7984 */ /* 0x000e240000000000 */
[----:B0-----:R-:W-:-:S13]  /*0d20*/  ISETP.NE.AND P0, PT, R27, RZ, PT ;  /* 0x000000ff1b00720c */ /* 0x001fda0003f05270 */
[----:B------:R-:W-:Y:S05]  /*0d30*/  @!P0 BRA `(.L_x_73) ;  /* 0x0000000000348947 */ /* 0x000fea0003800000 */
[----:B------:R-:W-:-:S05]  /*0d40*/  IADD3 R26, P0, PT, R12, 0x1000000, RZ ;  /* 0x010000000c1a7810 */ /* 0x000fca0007f1e0ff */
[----:B------:R-:W-:-:S05]  /*0d50*/  IMAD.X R27, RZ, RZ, R13, P0 ;  /* 0x000000ffff1b7224 */ /* 0x000fca00000e060d */
[----:B------:R-:W2:Y:S02]  /*0d60*/  LDG.E R26, desc[UR10][R26.64+-0x720000] ;  /* 0x8e00000a1a1a7981 */ /* 0x000ea4000c1e1900 */
[----:B--2--5:R-:W-:-:S13]  /*0d70*/  FSETP.GE.AND P0, PT, R26, R15, PT ;  /* 0x0000000f1a00720b */ /* 0x024fda0003f06000 */
[----:B------:R-:W-:Y:S01]  /*0d80*/  @P0 IMAD.WIDE R12, R10, 0x4, R6 ;  /* 0x000000040a0c0825 */ /* 0x000fe200078e0206 */
[----:B------:R-:W0:Y:S02]  /*0d90*/  @P0 LDS R8, [R4] ;  /* 0x0000000004080984 */ /* 0x000e240000000800 */
[----:B------:R-:W-:-:S05]  /*0da0*/  @P0 IADD3 R12, P1, PT, R12, 0x1000000, RZ ;  /* 0x010000000c0c0810 */ /* 0x000fca0007f3e0ff */
[----:B------:R-:W-:-:S05]  /*0db0*/  @P0 IMAD.X R13, RZ, RZ, R13, P1 ;  /* 0x000000ffff0d0224 */ /* 0x000fca00008e060d */
[----:B------:R-:W2:Y:S01]  /*0dc0*/  @P0 LDG.E R12, desc[UR10][R12.64+0xe0000] ;  /* 0x0e00000a0c0c0981 */ /* 0x000ea2000c1e1900 */
[----:B0-----:R-:W-:-:S05]  /*0dd0*/  @P0 I2FP.F32.U32 R29, R8 ;  /* 0x00000008001d0245 */ /* 0x001fca0000201000 */
[----:B--2---:R-:W-:-:S06]  /*0de0*/  @P0 FADD R29, R12, R29 ;  /* 0x0000001d0c1d0221 */ /* 0x004fcc0000000000 */
[----:B------:R-:W0:Y:S02]  /*0df0*/  @P0 F2I.U32.TRUNC.NTZ R29, R29 ;  /* 0x0000001d001d0305 */ /* 0x000e24000020f000 */
[----:B0-----:R0:W-:Y:S02]  /*0e00*/  @P0 STS [R4], R29 ;  /* 0x0000001d04000388 */ /* 0x0011e40000000800 */
.L_x_73:
[----:B------:R-:W-:Y:S05]  /*0e10*/  BSYNC.RECONVERGENT B2 ;  /* 0x0000000000027941 */ /* 0x000fea0003800200 */
.L_x_72:
[----:B------:R-:W-:-:S04]  /*0e20*/  VIADD R13, R25, 0x1 ;  /* 0x00000001190d7836 */ /* 0x000fc80000000000 */
[----:B------:R-:W-:-:S05]  /*0e30*/  IMAD.WIDE.U32 R12, R13, 0x4, R16 ;  /* 0x000000040d0c7825 */ /* 0x000fca00078e0010 */
[----:B------:R-:W2:Y:S01]  /*0e40*/  LDG.E R27, desc[UR10][R12.64+0x60000] ;  /* 0x0600000a0c1b7981 */ /* 0x000ea2000c1e1900 */
[----:B------:R-:W1:Y:S01]  /*0e50*/  S2UR UR6, SR_CgaCtaId ;  /* 0x00000000000679c3 */ /* 0x000e620000008800 */
[----:B------:R-:W-:Y:S01]  /*0e60*/  UMOV UR5, 0x400 ;  /* 0x0000040000057882 */ /* 0x000fe20000000000 */
[----:B------:R-:W-:Y:S01]  /*0e70*/  BSSY.RECONVERGENT B2, `(.L_x_74) ;  /* 0x000001b000027945 */ /* 0x000fe20003800200 */
[----:B-1----:R-:W-:-:S06]  /*0e80*/  ULEA UR5, UR6, UR5, 0x18 ;  /* 0x0000000506057291 */ /* 0x002fcc000f8ec0ff */
[----:B------:R-:W-:-:S04]  /*0e90*/  IMAD.U32 R14, RZ, RZ, UR5 ;  /* 0x00000005ff0e7e24 */ /* 0x000fc8000f8e00ff */
[----:B------:R-:W-:-:S04]  /*0ea0*/  IMAD R8, R3, 0x4, R14 ;  /* 0x0000000403087824 */ /* 0x000fc800078e020e */
[----:B------:R-:W-:-:S04]  /*0eb0*/  IMAD R8, R3, 0x8, R8 ;  /* 0x0000000803087824 */ /* 0x000fc800078e0208 */
[----:B--2---:R-:W-:-:S06]  /*0ec0*/  IMAD.IADD R27, R8, 0x1, R27 ;  /* 0x00000001081b7824 */ /* 0x004fcc00078e021b */
[----:B------:R-:W1:Y:S02]  /*0ed0*/  LDS.U8 R27, [R27] ;  /* 0x000000001b1b7984 */ /* 0x000e640000000000 */
[----:B-1----:R-:W-:-:S13]  /*0ee0*/  ISETP.NE.AND P0, PT, R27, RZ, PT ;  /* 0x000000ff1b00720c */ /* 0x002fda0003f05270 */
[----:B------:R-:W-:Y:S05]  /*0ef0*/  @!P0 BRA `(.L_x_75) ;  /* 0x0000000000488947 */ /* 0x000fea0003800000 */
[----:B------:R-:W-:-:S05]  /*0f00*/  IADD3 R26, P0, PT, R12, 0x1000000, RZ ;  /* 0x010000000c1a7810 */ /* 0x000fca0007f1e0ff */
[----:B------:R-:W-:-:S05]  /*0f10*/  IMAD.X R27, RZ, RZ, R13, P0 ;  /* 0x000000ffff1b7224 */ /* 0x000fca00000e060d */
[----:B------:R-:W2:Y:S02]  /*0f20*/  LDG.E R26, desc[UR10][R26.64+-0x720000] ;  /* 0x8e00000a1a1a7981 */ /* 0x000ea4000c1e1900 */
[----:B--2--5:R-:W-:-:S13]  /*0f30*/  FSETP.GE.AND P0, PT, R26, R15, PT ;  /* 0x0000000f1a00720b */ /* 0x024fda0003f06000 */
[----:B------:R-:W1:Y:S01]  /*0f40*/  @P0 LDC.64 R12, c[0x0][0x388] ;  /* 0x0000e200ff0c0b82 */ /* 0x000e620000000a00 */
[----:B0-----:R-:W-:Y:S01]  /*0f50*/  @P0 SHF.R.S32.HI R29, RZ, 0x1f, R5 ;  /* 0x0000001fff1d0819 */ /* 0x001fe20000011405 */
[----:B------:R-:W0:Y:S01]  /*0f60*/  @P0 LDS R27, [R4] ;  /* 0x00000000041b0984 */ /* 0x000e220000000800 */
[----:B------:R-:W-:-:S04]  /*0f70*/  @P0 IADD3 R24, P1, PT, R5, R10, RZ ;  /* 0x0000000a05180210 */ /* 0x000fc80007f3e0ff */
[----:B------:R-:W-:Y:S02]  /*0f80*/  @P0 LEA.HI.X.SX32 R29, R10, R29, 0x1, P1 ;  /* 0x0000001d0a1d0211 */ /* 0x000fe400008f0eff */
[----:B-1----:R-:W-:-:S04]  /*0f90*/  @P0 LEA R12, P1, R24, R12, 0x2 ;  /* 0x0000000c180c0211 */ /* 0x002fc800078210ff */
[----:B------:R-:W-:Y:S02]  /*0fa0*/  @P0 LEA.HI.X R13, R24, R13, R29, 0x2, P1 ;  /* 0x0000000d180d0211 */ /* 0x000fe400008f141d */
[----:B------:R-:W-:-:S05]  /*0fb0*/  @P0 IADD3 R12, P1, PT, R12, 0x1000000, RZ ;  /* 0x010000000c0c0810 */ /* 0x000fca0007f3e0ff */
[----:B------:R-:W-:-:S05]  /*0fc0*/  @P0 IMAD.X R13, RZ, RZ, R13, P1 ;  /* 0x000000ffff0d0224 */ /* 0x000fca00008e060d */
[----:B------:R-:W2:Y:S01]  /*0fd0*/  @P0 LDG.E R12, desc[UR10][R12.64+0xe0004] ;  /* 0x0e00040a0c0c0981 */ /* 0x000ea2000c1e1900 */
[----:B0-----:R-:W-:-:S05]  /*0fe0*/  @P0 I2FP.F32.U32 R27, R27 ;  /* 0x0000001b001b0245 */ /* 0x001fca0000201000 */
[----:B--2---:R-:W-:-:S06]  /*0ff0*/  @P0 FADD R27, R12, R27 ;  /* 0x0000001b0c1b0221 */ /* 0x004fcc0000000000 */
[----:B------:R-:W0:Y:S02]  /*1000*/  @P0 F2I.U32.TRUNC.NTZ R27, R27 ;  /* 0x0000001b001b0305 */ /* 0x000e24000020f000 */
[----:B0-----:R1:W-:Y:S02]  /*1010*/  @P0 STS [R4], R27 ;  /* 0x0000001b04000388 */ /* 0x0013e40000000800 */
.L_x_75:
[----:B------:R-:W-:Y:S05]  /*1020*/  BSYNC.RECONVERGENT B2 ;  /* 0x0000000000027941 */ /* 0x000fea0003800200 */
.L_x_74:
[----:B------:R-:W-:-:S04]  /*1030*/  VIADD R13, R25, 0x2 ;  /* 0x00000002190d7836 */ /* 0x000fc80000000000 */
[----:B------:R-:W-:-:S05]  /*1040*/  IMAD.WIDE.U32 R12, R13, 0x4, R16 ;  /* 0x000000040d0c7825 */ /* 0x000fca00078e0010 */
[----:B-1----:R-:W2:Y:S01]  /*1050*/  LDG.E R27, desc[UR10][R12.64+0x60000] ;  /* 0x0600000a0c1b7981 */ /* 0x002ea2000c1e1900 */
[----:B------:R-:W-:Y:S01]  /*1060*/  BSSY.RECONVERGENT B2, `(.L_x_76) ;  /* 0x0000018000027945 */ /* 0x000fe20003800200 */
[----:B------:R-:W-:Y:S02]  /*1070*/  VIADD R25, R25, 0x3 ;  /* 0x0000000319197836 */ /* 0x000fe40000000000 */
        /* <DEDUP_REMOVED lines=22> */
.L_x_77:
[----:B------:R-:W-:Y:S05]  /*11e0*/  BSYNC.RECONVERGENT B2 ;  /* 0x0000000000027941 */ /* 0x000fea0003800200 */
.L_x_76:
[----:B------:R-:W-:-:S05]  /*11f0*/  IMAD.WIDE.U32 R12, R25, 0x4, R16 ;  /* 0x00000004190c7825 */ /* 0x000fca00078e0010 */
[----:B------:R-:W2:Y:S01]  /*1200*/  LDG.E R25, desc[UR10][R12.64+0x60000] ;  /* 0x0600000a0c197981 */ /* 0x000ea2000c1e1900 */
[----:B------:R-:W-:Y:S01]  /*1210*/  BSSY.RECONVERGENT B2, `(.L_x_78) ;  /* 0x0000017000027945 */ /* 0x000fe20003800200 */
[----:B--2---:R-:W-:-:S06]  /*1220*/  IMAD.IADD R25, R8, 0x1, R25 ;  /* 0x0000000108197824 */ /* 0x004fcc00078e0219 */
[----:B------:R-:W2:Y:S02]  /*1230*/  LDS.U8 R25, [R25] ;  /* 0x0000000019197984 */ /* 0x000ea40000000000 */
[----:B--2---:R-:W-:-:S13]  /*1240*/  ISETP.NE.AND P0, PT, R25, RZ, PT ;  /* 0x000000ff1900720c */ /* 0x004fda0003f05270 */
[----:B------:R-:W-:Y:S05]  /*1250*/  @!P0 BRA `(.L_x_79) ;  /* 0x0000000000488947 */ /* 0x000fea0003800000 */
[----:B------:R-:W-:-:S05]  /*1260*/  IADD3 R12, P0, PT, R12, 0x1000000, RZ ;  /* 0x010000000c0c7810 */ /* 0x000fca0007f1e0ff */
[----:B------:R-:W-:-:S05]  /*1270*/  IMAD.X R13, RZ, RZ, R13, P0 ;  /* 0x000000ffff0d7224 */ /* 0x000fca00000e060d */
[----:B------:R-:W2:Y:S02]  /*1280*/  LDG.E R12, desc[UR10][R12.64+-0x720000] ;  /* 0x8e00000a0c0c7981 */ /* 0x000ea4000c1e1900 */
[----:B--2--5:R-:W-:-:S13]  /*1290*/  FSETP.GE.AND P0, PT, R12, R15, PT ;  /* 0x0000000f0c00720b */ /* 0x024fda0003f06000 */
[----:B------:R-:W-:Y:S05]  /*12a0*/  @!P0 BRA `(.L_x_79) ;  /* 0x0000000000348947 */ /* 0x000fea0003800000 */
[----:B------:R-:W-:Y:S01]  /*12b0*/  SHF.R.S32.HI R13, RZ, 0x1f, R5 ;  /* 0x0000001fff0d7819 */ /* 0x000fe20000011405 */
[----:B------:R-:W2:Y:S01]  /*12c0*/  LDS R25, [R4] ;  /* 0x0000000004197984 */ /* 0x000ea20000000800 */
[----:B------:R-:W-:-:S04]  /*12d0*/  IADD3 R12, P0, PT, R5, R10, RZ ;  /* 0x0000000a050c7210 */ /* 0x000fc80007f1e0ff */
[----:B------:R-:W-:Y:S02]  /*12e0*/  LEA.HI.X.SX32 R13, R10, R13, 0x1, P0 ;  /* 0x0000000d0a0d7211 */ /* 0x000fe400000f0eff */
[----:B------:R-:W-:-:S04]  /*12f0*/  LEA R24, P0, R12, UR12, 0x2 ;  /* 0x0000000c0c187c11 */ /* 0x000fc8000f8010ff */
[----:B------:R-:W-:Y:S02]  /*1300*/  LEA.HI.X R13, R12, UR13, R13, 0x2, P0 ;  /* 0x0000000d0c0d7c11 */ /* 0x000fe400080f140d */
[----:B------:R-:W-:-:S05]  /*1310*/  IADD3 R12, P0, PT, R24, 0x1000000, RZ ;  /* 0x01000000180c7810 */ /* 0x000fca0007f1e0ff */
[----:B------:R-:W-:-:S05]  /*1320*/  IMAD.X R13, RZ, RZ, R13, P0 ;  /* 0x000000ffff0d7224 */ /* 0x000fca00000e060d */
[----:B------:R-:W3:Y:S01]  /*1330*/  LDG.E R12, desc[UR10][R12.64+0xe000c] ;  /* 0x0e000c0a0c0c7981 */ /* 0x000ee2000c1e1900 */
[----:B--2---:R-:W-:-:S05]  /*1340*/  I2FP.F32.U32 R25, R25 ;  /* 0x0000001900197245 */ /* 0x004fca0000201000 */
[----:B---3--:R-:W-:-:S06]  /*1350*/  FADD R25, R12, R25 ;  /* 0x000000190c197221 */ /* 0x008fcc0000000000 */
[----:B------:R-:W2:Y:S02]  /*1360*/  F2I.U32.TRUNC.NTZ R25, R25 ;  /* 0x0000001900197305 */ /* 0x000ea4000020f000 */
[----:B--2---:R2:W-:Y:S02]  /*1370*/  STS [R4], R25 ;  /* 0x0000001904007388 */ /* 0x0045e40000000800 */
.L_x_79:
[----:B------:R-:W-:Y:S05]  /*1380*/  BSYNC.RECONVERGENT B2 ;  /* 0x0000000000027941 */ /* 0x000fea0003800200 */
.L_x_78:
[----:B------:R-:W-:-:S05]  /*1390*/  VIADD R10, R10, 0x4 ;  /* 0x000000040a0a7836 */ /* 0x000fca0000000000 */
[----:B------:R-:W-:-:S13]  /*13a0*/  ISETP.NE.AND P0, PT, R10, R9, PT ;  /* 0x000000090a00720c */ /* 0x000fda0003f05270 */
[----:B------:R-:W-:Y:S05]  /*13b0*/  @P0 BRA `(.L_x_80) ;  /* 0xfffffff800400947 */ /* 0x000fea000383ffff */
.L_x_71:
[----:B------:R-:W-:Y:S05]  /*13c0*/  BSYNC.RECONVERGENT B0 ;  /* 0x0000000000007941 */ /* 0x000fea0003800200 */
.L_x_70:
[----:B------:R-:W-:-:S13]  /*13d0*/  ISETP.NE.AND P0, PT, R11, RZ, PT ;  /* 0x000000ff0b00720c */ /* 0x000fda0003f05270 */
[----:B------:R-:W-:Y:S05]  /*13e0*/  @!P0 BRA `(.L_x_69) ;  /* 0x0000000000848947 */ /* 0x000fea0003800000 */
[----:B------:R-:W3:Y:S01]  /*13f0*/  LDC.64 R16, c[0x0][0x388] ;  /* 0x0000e200ff107b82 */ /* 0x000ee20000000a00 */
[----:B------:R-:W-:Y:S02]  /*1400*/  IMAD R12, R3, 0x4, R14 ;  /* 0x00000004030c7824 */ /* 0x000fe400078e020e */
[----:B------:R-:W-:Y:S02]  /*1410*/  IMAD.MOV R8, RZ, RZ, -R11 ;  /* 0x000000ffff087224 */ /* 0x000fe400078e0a0b */
[----:B------:R-:W-:Y:S02]  /*1420*/  IMAD R13, R5, UR8, R9 ;  /* 0x00000008050d7c24 */ /* 0x000fe4000f8e0209 */
[----:B------:R-:W-:-:S07]  /*1430*/  IMAD R12, R3, 0x8, R12 ;  /* 0x00000008030c7824 */ /* 0x000fce00078e020c */
.L_x_83:
[----:B---3--:R-:W-:-:S05]  /*1440*/  IMAD.WIDE.U32 R10, R13, 0x4, R16 ;  /* 0x000000040d0a7825 */ /* 0x008fca00078e0010 */
[----:B--2---:R-:W2:Y:S01]  /*1450*/  LDG.E R25, desc[UR10][R10.64+0x60000] ;  /* 0x0600000a0a197981 */ /* 0x004ea2000c1e1900 */
[----:B------:R-:W-:Y:S01]  /*1460*/  VIADD R8, R8, 0x1 ;  /* 0x0000000108087836 */ /* 0x000fe20000000000 */
[----:B------:R-:W-:Y:S04]  /*1470*/  BSSY.RECONVERGENT B0, `(.L_x_81) ;  /* 0x0000015000007945 */ /* 0x000fe80003800200 */
[----:B------:R-:W-:Y:S01]  /*1480*/  ISETP.NE.AND P0, PT, R8, RZ, PT ;  /* 0x000000ff0800720c */ /* 0x000fe20003f05270 */
        /* <DEDUP_REMOVED lines=9> */
[----:B------:R-:W-:Y:S01]  /*1520*/  IMAD.WIDE R6, R5, 0x4, R16 ;  /* 0x0000000405067825 */ /* 0x000fe200078e0210 */
[----:B------:R-:W2:Y:S03]  /*1530*/  LDS R14, [R4] ;  /* 0x00000000040e7984 */ /* 0x000ea60000000800 */
[----:B------:R-:W-:-:S03]  /*1540*/  IMAD.WIDE R10, R9, 0x4, R6 ;  /* 0x00000004090a7825 */ /* 0x000fc600078e0206 */
[----:B------:R-:W-:-:S05]  /*1550*/  IADD3 R10, P1, PT, R10, 0x1000000, RZ ;  /* 0x010000000a0a7810 */ /* 0x000fca0007f3e0ff */
[----:B------:R-:W-:-:S05]  /*1560*/  IMAD.X R11, RZ, RZ, R11, P1 ;  /* 0x000000ffff0b7224 */ /* 0x000fca00008e060b */
[----:B------:R-:W3:Y:S01]  /*1570*/  LDG.E R10, desc[UR10][R10.64+0xe0000] ;  /* 0x0e00000a0a0a7981 */ /* 0x000ee2000c1e1900 */
[----:B--2---:R-:W-:-:S05]  /*1580*/  I2FP.F32.U32 R25, R14 ;  /* 0x0000000e00197245 */ /* 0x004fca0000201000 */
[----:B---3--:R-:W-:-:S06]  /*1590*/  FADD R25, R10, R25 ;  /* 0x000000190a197221 */ /* 0x008fcc0000000000 */
[----:B------:R-:W2:Y:S02]  /*15a0*/  F2I.U32.TRUNC.NTZ R25, R25 ;  /* 0x0000001900197305 */ /* 0x000ea4000020f000 */
[----:B--2---:R2:W-:Y:S02]  /*15b0*/  STS [R4], R25 ;  /* 0x0000001904007388 */ /* 0x0045e40000000800 */
.L_x_82:
[----:B------:R-:W-:Y:S05]  /*15c0*/  BSYNC.RECONVERGENT B0 ;  /* 0x0000000000007941 */ /* 0x000fea0003800200 */
.L_x_81:
[----:B------:R-:W-:Y:S02]  /*15d0*/  VIADD R13, R13, 0x1 ;  /* 0x000000010d0d7836 */ /* 0x000fe40000000000 */
[----:B------:R-:W-:Y:S01]  /*15e0*/  VIADD R9, R9, 0x1 ;  /* 0x0000000109097836 */ /* 0x000fe20000000000 */
[----:B------:R-:W-:Y:S06]  /*15f0*/  @P0 BRA `(.L_x_83) ;  /* 0xfffffffc00900947 */ /* 0x000fec000383ffff */
.L_x_69:
[----:B------:R-:W-:Y:S05]  /*1600*/  BSYNC.RECONVERGENT B1 ;  /* 0x0000000000017941 */ /* 0x000fea0003800200 */
.L_x_68:
[----:B------:R-:W-:Y:S01]  /*1610*/  BAR.SYNC.DEFER_BLOCKING 0x0 ;  /* 0x0000000000007b1d */ /* 0x000fe20000010000 */
[----:B------:R-:W-:Y:S01]  /*1620*/  ISETP.GE.U32.AND P0, PT, R3, 0x8, PT ;  /* 0x000000080300780c */ /* 0x000fe20003f06070 */
[----:B------:R-:W-:Y:S02]  /*1630*/  IMAD.MOV.U32 R12, RZ, RZ, RZ ;  /* 0x000000ffff0c7224 */ /* 0x000fe400078e00ff */
[----:B------:R-:W-:Y:S02]  /*1640*/  IMAD.MOV.U32 R24, RZ, RZ, RZ ;  /* 0x000000ffff187224 */ /* 0x000fe400078e00ff */
[----:B--2---:R2:W3:Y:S08]  /*1650*/  LDS R25, [R4] ;  /* 0x0000000004197984 */ /* 0x0044f00000000800 */
[----:B--2---:R-:W-:Y:S05]  /*1660*/  @!P0 BRA `(.L_x_84) ;  /* 0x00000000009c8947 */ /* 0x004fea0003800000 */
[----:B------:R-:W2:Y:S01]  /*1670*/  S2UR UR6, SR_CgaCtaId ;  /* 0x00000000000679c3 */ /* 0x000ea20000008800 */
[C---:B-1----:R-:W-:Y:S01]  /*1680*/  LOP3.LUT R27, R3.reuse, 0xfffffff8, RZ, 0xc0, !PT ;  /* 0xfffffff8031b7812 */ /* 0x042fe200078ec0ff */
[----:B------:R-:W-:Y:S01]  /*1690*/  UMOV UR5, 0x400 ;  /* 0x0000040000057882 */ /* 0x000fe20000000000 */
[----:B------:R-:W-:Y:S01]  /*16a0*/  IMAD.MOV.U32 R24, RZ, RZ, RZ ;  /* 0x000000ffff187224 */ /* 0x000fe200078e00ff */
[----:B------:R-:W-:Y:S02]  /*16b0*/  LOP3.LUT R26, R3, 0x7f8, RZ, 0xc0, !PT ;  /* 0x000007f8031a7812 */ /* 0x000fe400078ec0ff */
[----:B------:R-:W-:Y:S01]  /*16c0*/  IMAD.MOV R27, RZ, RZ, -R27 ;  /* 0x000000ffff1b7224 */ /* 0x000fe200078e0a1b */
[----:B--2---:R-:W-:-:S04]  /*16d0*/  ULEA UR5, UR6, UR5, 0x18 ;  /* 0x0000000506057291 */ /* 0x004fc8000f8ec0ff */
[----:B------:R-:W-:-:S12]  /*16e0*/  UIADD3 UR5, UPT, UPT, UR5, 0x10, URZ ;  /* 0x0000001005057890 */ /* 0x000fd8000fffe0ff */
.L_x_85:
[----:B------:R-:W3:Y:S01]  /*16f0*/  LDS.128 R8, [UR5+-0x10] ;  /* 0xfffff005ff087984 */ /* 0x000ee20008000c00 */
[----:B------:R-:W-:-:S03]  /*1700*/  VIADD R27, R27, 0x8 ;  /* 0x000000081b1b7836 */ /* 0x000fc60000000000 */
[----:B-----5:R-:W1:Y:S01]  /*1710*/  LDS.128 R12, [UR5] ;  /* 0x00000005ff0c7984 */ /* 0x020e620008000c00 */
[----:B------:R-:W-:Y:S01]  /*1720*/  UIADD3 UR5, UPT, UPT, UR5, 0x20, URZ ;  /* 0x0000002005057890 */ /* 0x000fe2000fffe0ff */
[-C--:B---3--:R-:W-:Y:S01]  /*1730*/  ISETP.GT.U32.AND P0, PT, R8, R25.reuse, PT ;  /* 0x000000190800720c */ /* 0x088fe20003f04070 */
        /* <DEDUP_REMOVED lines=9> */
[----:B-1----:R-:W-:-:S03]  /*17d0*/  ISETP.GT.U32.AND P0, PT, R12, R25, PT ;  /* 0x000000190c00720c */ /* 0x002fc60003f04070 */
[----:B------:R-:W-:Y:S02]  /*17e0*/  VIADD R9, R8, 0x1 ;  /* 0x0000000108097836 */ /* 0x000fe40000000000 */
[----:B------:R-:W-:Y:S01]  /*17f0*/  @!P1 IMAD.MOV R9, RZ, RZ, R8 ;  /* 0x000000ffff099224 */ /* 0x000fe200078e0208 */
[----:B------:R-:W-:-:S03]  /*1800*/  ISETP.GT.U32.AND P1, PT, R13, R25, PT ;  /* 0x000000190d00720c */ /* 0x000fc60003f24070 */
[----:B------:R-:W-:-:S04]  /*1810*/  VIADD R8, R9, 0x1 ;  /* 0x0000000109087836 */ /* 0x000fc80000000000 */
[----:B------:R-:W-:Y:S01]  /*1820*/  @!P0 IMAD.MOV R8, RZ, RZ, R9 ;  /* 0x000000ffff088224 */ /* 0x000fe200078e0209 */
        /* <DEDUP_REMOVED lines=10> */
[----:B------:R-:W-:-:S07]  /*18d0*/  IMAD.MOV.U32 R12, RZ, RZ, R26 ;  /* 0x000000ffff0c7224 */ /* 0x000fce00078e001a */
.L_x_84:
[----:B------:R-:W-:-:S13]  /*18e0*/  LOP3.LUT P0, R8, R3, 0x7, RZ, 0xc0, !PT ;  /* 0x0000000703087812 */ /* 0x000fda000780c0ff */
[----:B------:R-:W-:Y:S05]  /*18f0*/  @!P0 BRA `(.L_x_86) ;  /* 0x0000000000c88947 */ /* 0x000fea0003800000 */
[----:B------:R-:W-:Y:S02]  /*1900*/  ISETP.GE.U32.AND P1, PT, R8, 0x4, PT ;  /* 0x000000040800780c */ /* 0x000fe40003f26070 */
[----:B------:R-:W-:-:S04]  /*1910*/  LOP3.LUT R14, R3, 0x3, RZ, 0xc0, !PT ;  /* 0x00000003030e7812 */ /* 0x000fc800078ec0ff */
[----:B------:R-:W-:-:S07]  /*1920*/  ISETP.NE.AND P0, PT, R14, RZ, PT ;  /* 0x000000ff0e00720c */ /* 0x000fce0003f05270 */
[----:B------:R-:W-:Y:S06]  /*1930*/  @!P1 BRA `(.L_x_87) ;  /* 0x00000000004c9947 */ /* 0x000fec0003800000 */
[----:B------:R-:W2:Y:S01]  /*1940*/  S2R R9, SR_CgaCtaId ;  /* 0x0000000000097919 */ /* 0x000ea20000008800 */
[----:B------:R-:W-:-:S04]  /*1950*/  MOV R8, 0x400 ;  /* 0x0000040000087802 */ /* 0x000fc80000000f00 */
[----:B--2---:R-:W-:-:S05]  /*1960*/  LEA R9, R9, R8, 0x18 ;  /* 0x0000000809097211 */ /* 0x004fca00078ec0ff */
[C---:B------:R-:W-:Y:S02]  /*1970*/  IMAD R13, R12.reuse, 0x4, R9 ;  /* 0x000000040c0d7824 */ /* 0x040fe400078e0209 */
[----:B------:R-:W-:-:S03]  /*1980*/  VIADD R12, R12, 0x4 ;  /* 0x000000040c0c7836 */ /* 0x000fc60000000000 */
[----:B------:R-:W3:Y:S04]  /*1990*/  LDS.64 R8, [R13] ;  /* 0x000000000d087984 */ /* 0x000ee80000000a00 */
[----:B------:R-:W2:Y:S01]  /*19a0*/  LDS.64 R10, [R13+0x8] ;  /* 0x000008000d0a7984 */ /* 0x000ea20000000a00 */
[-C--:B---3--:R-:W-:Y:S01]  /*19b0*/  ISETP.GT.U32.AND P2, PT, R8, R25.reuse, PT ;  /* 0x000000190800720c */ /* 0x088fe20003f44070 */
[----:B------:R-:W-:Y:S01]  /*19c0*/  VIADD R8, R24, 0x1 ;  /* 0x0000000118087836 */ /* 0x000fe20000000000 */
[----:B------:R-:W-:-:S11]  /*19d0*/  ISETP.GT.U32.AND P1, PT, R9, R25, PT ;  /* 0x000000190900720c */ /* 0x000fd60003f24070 */
[----:B------:R-:W-:Y:S01]  /*19e0*/  @!P2 IMAD.MOV R8, RZ, RZ, R24 ;  /* 0x000000ffff08a224 */ /* 0x000fe200078e0218 */
[----:B--2---:R-:W-:-:S03]  /*19f0*/  ISETP.GT.U32.AND P2, PT, R10, R25, PT ;  /* 0x000000190a00720c */ /* 0x004fc60003f44070 */
[----:B------:R-:W-:Y:S02]  /*1a00*/  VIADD R9, R8, 0x1 ;  /* 0x0000000108097836 */ /* 0x000fe40000000000 */
[----:B------:R-:W-:Y:S01]  /*1a10*/  @!P1 IMAD.MOV R9, RZ, RZ, R8 ;  /* 0x000000ffff099224 */ /* 0x000fe200078e0208 */
[----:B------:R-:W-:-:S03]  /*1a20*/  ISETP.GT.U32.AND P1, PT, R11, R25, PT ;  /* 0x000000190b00720c */ /* 0x000fc60003f24070 */
[----:B------:R-:W-:-:S04]  /*1a30*/  VIADD R8, R9, 0x1 ;  /* 0x0000000109087836 */ /* 0x000fc80000000000 */
[----:B------:R-:W-:-:S04]  /*1a40*/  @!P2 IMAD.MOV R8, RZ, RZ, R9 ;  /* 0x000000ffff08a224 */ /* 0x000fc800078e0209 */
[----:B------:R-:W-:Y:S02]  /*1a50*/  VIADD R24, R8, 0x1 ;  /* 0x0000000108187836 */ /* 0x000fe40000000000 */
[----:B------:R-:W-:-:S07]  /*1a60*/  @!P1 IMAD.MOV R24, RZ, RZ, R8 ;  /* 0x000000ffff189224 */ /* 0x000fce00078e0208 */
.L_x_87:
[----:B------:R-:W-:Y:S05]  /*1a70*/  @!P0 BRA `(.L_x_86) ;  /* 0x0000000000688947 */ /* 0x000fea0003800000 */
[----:B------:R-:W-:Y:S02]  /*1a80*/  ISETP.NE.AND P1, PT, R14, 0x1, PT ;  /* 0x000000010e00780c */ /* 0x000fe40003f25270 */
[----:B------:R-:W-:-:S04]  /*1a90*/  LOP3.LUT R8, R3, 0x1, RZ, 0xc0, !PT ;  /* 0x0000000103087812 */ /* 0x000fc800078ec0ff */
[----:B------:R-:W-:-:S07]  /*1aa0*/  ISETP.NE.U32.AND P0, PT, R8, 0x1, PT ;  /* 0x000000010800780c */ /* 0x000fce0003f05070 */
[----:B------:R-:W-:Y:S06]  /*1ab0*/  @!P1 BRA `(.L_x_88) ;  /* 0x0000000000309947 */ /* 0x000fec0003800000 */
[----:B------:R-:W2:Y:S01]  /*1ac0*/  S2R R9, SR_CgaCtaId ;  /* 0x0000000000097919 */ /* 0x000ea20000008800 */
[----:B------:R-:W-:-:S04]  /*1ad0*/  MOV R8, 0x400 ;  /* 0x0000040000087802 */ /* 0x000fc80000000f00 */
[----:B--2---:R-:W-:-:S05]  /*1ae0*/  LEA R9, R9, R8, 0x18 ;  /* 0x0000000809097211 */ /* 0x004fca00078ec0ff */
[C---:B------:R-:W-:Y:S02]  /*1af0*/  IMAD R9, R12.reuse, 0x4, R9 ;  /* 0x000000040c097824 */ /* 0x040fe400078e0209 */
[----:B------:R-:W-:-:S04]  /*1b00*/  VIADD R12, R12, 0x2 ;  /* 0x000000020c0c7836 */ /* 0x000fc80000000000 */
[----:B------:R-:W3:Y:S02]  /*1b10*/  LDS.64 R8, [R9] ;  /* 0x0000000009087984 */ /* 0x000ee40000000a00 */
[-C--:B---3--:R-:W-:Y:S01]  /*1b20*/  ISETP.GT.U32.AND P1, PT, R8, R25.reuse, PT ;  /* 0x000000190800720c */ /* 0x088fe20003f24070 */
[----:B------:R-:W-:Y:S01]  /*1b30*/  VIADD R8, R24, 0x1 ;  /* 0x0000000118087836 */ /* 0x000fe20000000000 */
[----:B------:R-:W-:-:S11]  /*1b40*/  ISETP.GT.U32.AND P2, PT, R9, R25, PT ;  /* 0x000000190900720c */ /* 0x000fd60003f44070 */
[----:B------:R-:W-:-:S04]  /*1b50*/  @!P1 IMAD.MOV R8, RZ, RZ, R24 ;  /* 0x000000ffff089224 */ /* 0x000fc800078e0218 */
[----:B------:R-:W-:Y:S02]  /*1b60*/  VIADD R24, R8, 0x1 ;  /* 0x0000000108187836 */ /* 0x000fe40000000000 */
[----:B------:R-:W-:-:S07]  /*1b70*/  @!P2 IMAD.MOV R24, RZ, RZ, R8 ;  /* 0x000000ffff18a224 */ /* 0x000fce00078e0208 */
.L_x_88:
[----:B------:R-:W-:Y:S05]  /*1b80*/  @P0 BRA `(.L_x_86) ;  /* 0x0000000000240947 */ /* 0x000fea0003800000 */
[----:B------:R-:W2:Y:S01]  /*1b90*/  S2R R9, SR_CgaCtaId ;  /* 0x0000000000097919 */ /* 0x000ea20000008800 */
[----:B------:R-:W-:-:S04]  /*1ba0*/  MOV R8, 0x400 ;  /* 0x0000040000087802 */ /* 0x000fc80000000f00 */
[----:B--2---:R-:W-:Y:S01]  /*1bb0*/  LEA R9, R9, R8, 0x18 ;  /* 0x0000000809097211 */ /* 0x004fe200078ec0ff */
[----:B------:R-:W-:-:S04]  /*1bc0*/  VIADD R8, R24, 0x1 ;  /* 0x0000000118087836 */ /* 0x000fc80000000000 */
[----:B------:R-:W-:-:S06]  /*1bd0*/  IMAD R12, R12, 0x4, R9 ;  /* 0x000000040c0c7824 */ /* 0x000fcc00078e0209 */
[----:B------:R-:W3:Y:S02]  /*1be0*/  LDS R12, [R12] ;  /* 0x000000000c0c7984 */ /* 0x000ee40000000800 */
[----:B---3--:R-:W-:-:S13]  /*1bf0*/  ISETP.GT.U32.AND P0, PT, R12, R25, PT ;  /* 0x000000190c00720c */ /* 0x008fda0003f04070 */
[----:B------:R-:W-:-:S04]  /*1c00*/  @!P0 IMAD.MOV R8, RZ, RZ, R24 ;  /* 0x000000ffff088224 */ /* 0x000fc800078e0218 */
[----:B------:R-:W-:-:S07]  /*1c10*/  IMAD.MOV.U32 R24, RZ, RZ, R8 ;  /* 0x000000ffff187224 */ /* 0x000fce00078e0008 */
.L_x_86:
[----:B------:R-:W2:Y:S01]  /*1c20*/  S2R R11, SR_CgaCtaId ;  /* 0x00000000000b7919 */ /* 0x000ea20000008800 */
[----:B------:R-:W4:Y:S01]  /*1c30*/  LDCU.64 UR12, c[0x0][0x388] ;  /* 0x00007100ff0c77ac */ /* 0x000f220008000a00 */
[----:B------:R-:W-:Y:S01]  /*1c40*/  I2FP.F32.U32 R9, R3 ;  /* 0x0000000300097245 */ /* 0x000fe20000201000 */
[----:B------:R-:W-:Y:S01]  /*1c50*/  BSSY.RECONVERGENT B0, `(.L_x_89) ;  /* 0x000012b000007945 */ /* 0x000fe20003800200 */
[----:B------:R-:W-:Y:S02]  /*1c60*/  I2FP.F32.U32 R12, R24 ;  /* 0x00000018000c7245 */ /* 0x000fe40000201000 */
[----:B------:R-:W-:Y:S01]  /*1c70*/  MOV R8, 0x400 ;  /* 0x0000040000087802 */ /* 0x000fe20000000f00 */
[----:B-----5:R-:W-:Y:S01]  /*1c80*/  FMUL R13, R2, R9 ;  /* 0x00000009020d7220 */ /* 0x020fe20000400000 */
[----:B------:R-:W-:Y:S04]  /*1c90*/  BAR.SYNC.DEFER_BLOCKING 0x0 ;  /* 0x0000000000007b1d */ /* 0x000fe80000010000 */
[----:B------:R-:W-:-:S02]  /*1ca0*/  FSETP.GT.AND P0, PT, R13, R12, PT ;  /* 0x0000000c0d00720b */ /* 0x000fc40003f04000 */
[----:B------:R-:W-:Y:S02]  /*1cb0*/  FSET.BF.GT.AND R24, R13, R12, PT ;  /* 0x0000000c0d18720a */ /* 0x000fe40003804000 */
[----:B------:R-:W-:Y:S02]  /*1cc0*/  SEL R15, RZ, 0x1, !P0 ;  /* 0x00000001ff0f7807 */ /* 0x000fe40004000000 */
[----:B------:R-:W-:Y:S01]  /*1cd0*/  ISETP.NE.AND P0, PT, RZ, UR8, PT ;  /* 0x00000008ff007c0c */ /* 0x000fe2000bf05270 */
[----:B----4-:R-:W-:-:S03]  /*1ce0*/  IMAD.U32 R2, RZ, RZ, UR12 ;  /* 0x0000000cff027e24 */ /* 0x010fc6000f8e00ff */
[----:B------:R-:W-:Y:S02]  /*1cf0*/  FSETP.LEU.OR P0, PT, R13, R12, !P0 ;  /* 0x0000000c0d00720b */ /* 0x000fe4000470b400 */
[----:B--2---:R-:W-:Y:S01]  /*1d00*/  LEA R10, R11, R8, 0x18 ;  /* 0x000000080b0a7211 */ /* 0x004fe200078ec0ff */
[----:B------:R-:W-:-:S04]  /*1d10*/  IMAD.U32 R8, RZ, RZ, UR13 ;  /* 0x0000000dff087e24 */ /* 0x000fc8000f8e00ff */
[----:B---3--:R-:W-:Y:S01]  /*1d20*/  IMAD R25, R3, 0x4, R10 ;  /* 0x0000000403197824 */ /* 0x008fe200078e020a */
[----:B------:R-:W-:-:S03]  /*1d30*/  IADD3 R10, P1, PT, R5, R2, RZ ;  /* 0x00000002050a7210 */ /* 0x000fc60007f3e0ff */
[----:B------:R-:W-:Y:S02]  /*1d40*/  IMAD R25, R0, 0x4, R25 ;  /* 0x0000000400197824 */ /* 0x000fe400078e0219 */
[----:B------:R-:W-:-:S03]  /*1d50*/  IMAD.X R11, RZ, RZ, R8, P1 ;  /* 0x000000ffff0b7224 */ /* 0x000fc600008e0608 */
[----:B------:R2:W-:Y:S04]  /*1d60*/  STS [R25], R24 ;  /* 0x0000001819007388 */ /* 0x0005e80000000800 */
[----:B------:R2:W-:Y:S01]  /*1d70*/  STG.E.U8 desc[UR10][R10.64], R15 ;  /* 0x0000000f0a007986 */ /* 0x0005e2000c10110a */
[----:B------:R-:W-:Y:S06]  /*1d80*/  BAR.SYNC.DEFER_BLOCKING 0x0 ;  /* 0x0000000000007b1d */ /* 0x000fec0000010000 */
[----:B------:R-:W-:Y:S05]  /*1d90*/  @P0 BRA `(.L_x_90) ;  /* 0x0000001000580947 */ /* 0x000fea0003800000 */
[----:B------:R-:W-:Y:S01]  /*1da0*/  UISETP.GE.U32.AND UP0, UPT, UR8, 0x4, UPT ;  /* 0x000000040800788c */ /* 0x000fe2000bf06070 */
[----:B------:R-:W-:-:S08]  /*1db0*/  IMAD.MOV.U32 R26, RZ, RZ, RZ ;  /* 0x000000ffff1a7224 */ /* 0x000fd000078e00ff */
[----:B------:R-:W-:Y:S05]  /*1dc0*/  BRA.U !UP0, `(.L_x_91) ;  /* 0x00000009087c7547 */ /* 0x000fea000b800000 */
[----:B------:R-:W-:Y:S01]  /*1dd0*/  IMAD.U32 R2, RZ, RZ, UR8 ;  /* 0x00000008ff027e24 */ /* 0x000fe2000f8e00ff */
[----:B------:R-:W-:Y:S01]  /*1de0*/  ULOP3.LUT UR5, UR8, 0xfffffffc, URZ, 0xc0, !UPT ;  /* 0xfffffffc08057892 */ /* 0x000fe2000f8ec0ff */
[----:B------:R-:W3:Y:S02]  /*1df0*/  LDCU.64 UR12, c[0x0][0x388] ;  /* 0x00007100ff0c77ac */ /* 0x000ee40008000a00 */
[----:B-1----:R-:W-:Y:S01]  /*1e00*/  IMAD R27, R5, R2, 0x3 ;  /* 0x00000003051b7424 */ /* 0x002fe200078e0202 */
[----:B------:R-:W1:Y:S01]  /*1e10*/  LDCU.64 UR16, c[0x0][0x388] ;  /* 0x00007100ff1077ac */ /* 0x000e620008000a00 */
[----:B------:R-:W-:-:S12]  /*1e20*/  UIADD3 UR5, UPT, UPT, -UR5, URZ, URZ ;  /* 0x000000ff05057290 */ /* 0x000fd8000fffe1ff */
.L_x_92:
[----:B--2-4-:R-:W-:Y:S02]  /*1e30*/  VIADD R11, R27, 0xfffffffd ;  /* 0xfffffffd1b0b7836 */ /* 0x014fe40000000000 */
[----:B---3--:R-:W-:Y:S02]  /*1e40*/  IMAD.U32 R16, RZ, RZ, UR12 ;  /* 0x0000000cff107e24 */ /* 0x008fe4000f8e00ff */
[----:B------:R-:W-:Y:S02]  /*1e50*/  IMAD.U32 R17, RZ, RZ, UR13 ;  /* 0x0000000dff117e24 */ /* 0x000fe4000f8e00ff */
[----:B------:R-:W-:-:S05]  /*1e60*/  IMAD.WIDE.U32 R10, R11, 0x4, R16 ;  /* 0x000000040b0a7825 */ /* 0x000fca00078e0010 */
[----:B------:R-:W2:Y:S01]  /*1e70*/  LDG.E R8, desc[UR10][R10.64+0x60000] ;  /* 0x0600000a0a087981 */ /* 0x000ea2000c1e1900 */
[----:B-1----:R-:W-:Y:S02]  /*1e80*/  IMAD.U32 R2, RZ, RZ, UR16 ;  /* 0x00000010ff027e24 */ /* 0x002fe4000f8e00ff */
[----:B--2---:R-:W-:Y:S02]  /*1e90*/  VIADD R15, R8, UR4 ;  /* 0x00000004080f7c36 */ /* 0x004fe40008000000 */
[----:B------:R-:W-:-:S03]  /*1ea0*/  IMAD.U32 R8, RZ, RZ, UR17 ;  /* 0x00000011ff087e24 */ /* 0x000fc6000f8e00ff */
[----:B------:R-:W-:-:S05]  /*1eb0*/  IADD3 R14, P0, PT, R15, R2, RZ ;  /* 0x000000020f0e7210 */ /* 0x000fca0007f1e0ff */
[----:B------:R-:W-:-:S05]  /*1ec0*/  IMAD.X R15, RZ, RZ, R8, P0 ;  /* 0x000000ffff0f7224 */ /* 0x000fca00000e0608 */
[----:B------:R-:W2:Y:S01]  /*1ed0*/  LDG.E.U8 R14, desc[UR10][R14.64+0x20000] ;  /* 0x0200000a0e0e7981 */ /* 0x000ea2000c1e1100 */
[----:B------:R-:W-:-:S05]  /*1ee0*/  IADD3 R12, P1, PT, R10, 0x1000000, RZ ;  /* 0x010000000a0c7810 */ /* 0x000fca0007f3e0ff */
[----:B------:R-:W-:Y:S01]  /*1ef0*/  IMAD.X R13, RZ, RZ, R11, P1 ;  /* 0x000000ffff0d7224 */ /* 0x000fe200008e060b */
[----:B--2---:R-:W-:-:S13]  /*1f00*/  ISETP.NE.AND P0, PT, R14, RZ, PT ;  /* 0x000000ff0e00720c */ /* 0x004fda0003f05270 */
[----:B0-----:R-:W2:Y:S02]  /*1f10*/  @P0 LDG.E R29, desc[UR10][R12.64+-0x720000] ;  /* 0x8e00000a0c1d0981 */ /* 0x001ea4000c1e1900 */
[----:B--2---:R-:W-:Y:S01]  /*1f20*/  @P0 FADD R10, R22, R29 ;  /* 0x0000001d160a0221 */ /* 0x004fe20000000000 */
[----:B------:R-:W-:-:S05]  /*1f30*/  IMAD.MOV.U32 R29, RZ, RZ, 0x80000 ;  /* 0x00080000ff1d7424 */ /* 0x000fca00078e00ff */
[----:B------:R-:W0:Y:S01]  /*1f40*/  @P0 F2F.F64.F32 R10, R10 ;  /* 0x0000000a000a0310 */ /* 0x000e220000201800 */
[----:B------:R-:W-:Y:S01]  /*1f50*/  @P0 LOP3.LUT R29, R29, 0x3ff00000, RZ, 0xfc, !PT ;  /* 0x3ff000001d1d0812 */ /* 0x000fe200078efcff */
[----:B0-----:R-:W-:Y:S01]  /*1f60*/  @P0 DSETP.MIN.AND P1, P2, R10, 1, PT ;  /* 0x3ff000000a00042a */ /* 0x001fe20003a20000 */
[----:B------:R-:W-:-:S05]  /*1f70*/  @P0 IMAD.MOV.U32 R26, RZ, RZ, R11 ;  /* 0x000000ffff1a0224 */ /* 0x000fca00078e000b */
[----:B------:R-:W-:-:S04]  /*1f80*/  @P0 FSEL R14, R26, 1.875, P1 ;  /* 0x3ff000001a0e0808 */ /* 0x000fc80000800000 */
[----:B------:R-:W-:Y:S02]  /*1f90*/  @P0 SEL R15, R29, R14, P2 ;  /* 0x0000000e1d0f0207 */ /* 0x000fe40001000000 */
[----:B------:R-:W-:-:S04]  /*1fa0*/  @P0 SEL R14, R10, RZ, P1 ;  /* 0x000000ff0a0e0207 */ /* 0x000fc80000800000 */
[----:B------:R-:W0:Y:S02]  /*1fb0*/  @P0 F2F.F32.F64 R15, R14 ;  /* 0x0000000e000f0310 */ /* 0x000e240000301000 */
[----:B0-----:R0:W-:Y:S04]  /*1fc0*/  @P0 STG.E desc[UR10][R12.64+-0x720000], R15 ;  /* 0x8e00000f0c000986 */ /* 0x0011e8000c10190a */
[----:B------:R-:W2:Y:S01]  /*1fd0*/  @!P0 LDG.E R26, desc[UR10][R12.64+-0x720000] ;  /* 0x8e00000a0c1a8981 */ /* 0x000ea2000c1e1900 */
[----:B------:R-:W-:Y:S02]  /*1fe0*/  @!P0 IMAD.MOV.U32 R28, RZ, RZ, RZ ;  /* 0x000000ffff1c8224 */ /* 0x000fe400078e00ff */
[----:B0-----:R-:W-:Y:S02]  /*1ff0*/  VIADD R15, R27, 0xfffffffe ;  /* 0xfffffffe1b0f7836 */ /* 0x001fe40000000000 */
[----:B--2---:R-:W-:-:S04]  /*2000*/  @!P0 FADD R26, -R23, R26 ;  /* 0x0000001a171a8221 */ /* 0x004fc80000000100 */
[----:B------:R-:W0:Y:S02]  /*2010*/  @!P0 F2F.F64.F32 R10, R26 ;  /* 0x0000001a000a8310 */ /* 0x000e240000201800 */
[----:B0-----:R-:W-:Y:S01]  /*2020*/  @!P0 DSETP.MAX.AND P1, P2, RZ, R10, PT ;  /* 0x0000000aff00822a */ /* 0x001fe20003a2f000 */
[----:B------:R-:W-:-:S05]  /*2030*/  @!P0 IMAD.MOV.U32 R29, RZ, RZ, R11 ;  /* 0x000000ffff1d8224 */ /* 0x000fca00078e000b */
[----:B------:R-:W-:Y:S02]  /*2040*/  @!P0 FSEL R28, R28, R29, P1 ;  /* 0x0000001d1c1c8208 */ /* 0x000fe40000800000 */
[----:B------:R-:W-:Y:S01]  /*2050*/  @!P0 LOP3.LUT R14, R29, 0x80000, RZ, 0xfc, !PT ;  /* 0x000800001d0e8812 */ /* 0x000fe200078efcff */
[----:B------:R-:W-:Y:S02]  /*2060*/  @!P0 IMAD.MOV.U32 R29, RZ, RZ, R10 ;  /* 0x000000ffff1d8224 */ /* 0x000fe400078e000a */
[----:B------:R-:W-:Y:S01]  /*2070*/  @!P0 IMAD.MOV.U32 R10, RZ, RZ, RZ ;  /* 0x000000ffff0a8224 */ /* 0x000fe200078e00ff */
[----:B------:R-:W-:-:S04]  /*2080*/  @!P0 SEL R11, R14, R28, P2 ;  /* 0x0000001c0e0b8207 */ /* 0x000fc80001000000 */
[----:B------:R-:W-:-:S04]  /*2090*/  @!P0 SEL R10, R10, R29, P1 ;  /* 0x0000001d0a0a8207 */ /* 0x000fc80000800000 */
[----:B------:R0:W1:Y:S02]  /*20a0*/  @!P0 F2F.F32.F64 R26, R10 ;  /* 0x0000000a001a8310 */ /* 0x0000640000301000 */
[----:B0-----:R-:W-:Y:S01]  /*20b0*/  IMAD.WIDE.U32 R10, R15, 0x4, R16 ;  /* 0x000000040f0a7825 */ /* 0x001fe200078e0010 */
[----:B-1----:R0:W-:Y:S04]  /*20c0*/  @!P0 STG.E desc[UR10][R12.64+-0x720000], R26 ;  /* 0x8e00001a0c008986 */ /* 0x0021e8000c10190a */
[----:B------:R-:W2:Y:S02]  /*20d0*/  LDG.E R14, desc[UR10][R10.64+0x60000] ;  /* 0x0600000a0a0e7981 */ /* 0x000ea4000c1e1900 */
[----:B--2---:R-:W-:-:S05]  /*20e0*/  VIADD R29, R14, UR4 ;  /* 0x000000040e1d7c36 */ /* 0x004fca0008000000 */
[----:B------:R-:W-:-:S05]  /*20f0*/  IADD3 R28, P0, PT, R29, R2, RZ ;  /* 0x000000021d1c7210 */ /* 0x000fca0007f1e0ff */
[----:B------:R-:W-:-:S05]  /*2100*/  IMAD.X R29, RZ, RZ, R8, P0 ;  /* 0x000000ffff1d7224 */ /* 0x000fca00000e0608 */
[----:B------:R-:W2:Y:S01]  /*2110*/  LDG.E.U8 R28, desc[UR10][R28.64+0x20000] ;  /* 0x0200000a1c1c7981 */ /* 0x000ea2000c1e1100 */
[----:B------:R-:W-:-:S05]  /*2120*/  IADD3 R14, P1, PT, R10, 0x1000000, RZ ;  /* 0x010000000a0e7810 */ /* 0x000fca0007f3e0ff */
[----:B------:R-:W-:Y:S01]  /*2130*/  IMAD.X R15, RZ, RZ, R11, P1 ;  /* 0x000000ffff0f7224 */ /* 0x000fe200008e060b */
[----:B--2---:R-:W-:-:S13]  /*2140*/  ISETP.NE.AND P0, PT, R28, RZ, PT ;  /* 0x000000ff1c00720c */ /* 0x004fda0003f05270 */
[----:B------:R-:W2:Y:S01]  /*2150*/  @P0 LDG.E R11, desc[UR10][R14.64+-0x720000] ;  /* 0x8e00000a0e0b0981 */ /* 0x000ea2000c1e1900 */
[----:B0-----:R-:W-:-:S05]  /*2160*/  IMAD.MOV.U32 R26, RZ, RZ, 0x80000 ;  /* 0x00080000ff1a7424 */ /* 0x001fca00078e00ff */
[----:B------:R-:W-:Y:S01]  /*2170*/  @P0 LOP3.LUT R26, R26, 0x3ff00000, RZ, 0xfc, !PT ;  /* 0x3ff000001a1a0812 */ /* 0x000fe200078efcff */
[----:B--2---:R-:W-:-:S04]  /*2180*/  @P0 FADD R11, R22, R11 ;  /* 0x0000000b160b0221 */ /* 0x004fc80000000000 */
[----:B------:R-:W0:Y:S02]  /*2190*/  @P0 F2F.F64.F32 R12, R11 ;  /* 0x0000000b000c0310 */ /* 0x000e240000201800 */
[----:B0-----:R-:W-:Y:S01]  /*21a0*/  @P0 DSETP.MIN.AND P1, P2, R12, 1, PT ;  /* 0x3ff000000c00042a */ /* 0x001fe20003a20000 */
[----:B------:R-:W-:-:S05]  /*21b0*/  @P0 IMAD.MOV.U32 R10, RZ, RZ, R13 ;  /* 0x000000ffff0a0224 */ /* 0x000fca00078e000d */
[----:B------:R-:W-:Y:S02]  /*21c0*/  @P0 FSEL R10, R10, 1.875, P1 ;  /* 0x3ff000000a0a0808 */ /* 0x000fe40000800000 */
[----:B------:R-:W-:Y:S02]  /*21d0*/  @P0 SEL R12, R12, RZ, P1 ;  /* 0x000000ff0c0c0207 */ /* 0x000fe40000800000 */
[----:B------:R-:W-:-:S06]  /*21e0*/  @P0 SEL R13, R26, R10, P2 ;  /* 0x0000000a1a0d0207 */ /* 0x000fcc0001000000 */
        /* <DEDUP_REMOVED lines=40> */
[----:B--2---:R-:W-:-:S04]  /*2470*/  @!P0 FADD R26, -R23, R26 ;  /* 0x0000001a171a8221 */ /* 0x004fc80000000100 */
[----:B------:R-:W1:Y:S02]  /*2480*/  @!P0 F2F.F64.F32 R10, R26 ;  /* 0x0000001a000a8310 */ /* 0x000e640000201800 */
[----:B-1----:R-:W-:Y:S01]  /*2490*/  @!P0 DSETP.MAX.AND P1, P2, RZ, R10, PT ;  /* 0x0000000aff00822a */ /* 0x002fe20003a2f000 */
[----:B------:R-:W-:-:S05]  /*24a0*/  @!P0 IMAD.MOV.U32 R29, RZ, RZ, R11 ;  /* 0x000000ffff1d8224 */ /* 0x000fca00078e000b */
[----:B------:R-:W-:Y:S02]  /*24b0*/  @!P0 FSEL R28, R28, R29, P1 ;  /* 0x0000001d1c1c8208 */ /* 0x000fe40000800000 */
[----:B------:R-:W-:Y:S01]  /*24c0*/  @!P0 LOP3.LUT R14, R29, 0x80000, RZ, 0xfc, !PT ;  /* 0x000800001d0e8812 */ /* 0x000fe200078efcff */
[----:B------:R-:W-:Y:S02]  /*24d0*/  @!P0 IMAD.MOV.U32 R29, RZ, RZ, R10 ;  /* 0x000000ffff1d8224 */ /* 0x000fe400078e000a */
[----:B------:R-:W-:Y:S01]  /*24e0*/  @!P0 IMAD.MOV.U32 R10, RZ, RZ, RZ ;  /* 0x000000ffff0a8224 */ /* 0x000fe200078e00ff */
[----:B------:R-:W-:-:S04]  /*24f0*/  @!P0 SEL R11, R14, R28, P2 ;  /* 0x0000001c0e0b8207 */ /* 0x000fc80001000000 */
[----:B------:R-:W-:-:S04]  /*2500*/  @!P0 SEL R10, R10, R29, P1 ;  /* 0x0000001d0a0a8207 */ /* 0x000fc80000800000 */
[----:B------:R1:W2:Y:S02]  /*2510*/  @!P0 F2F.F32.F64 R26, R10 ;  /* 0x0000000a001a8310 */ /* 0x0002a40000301000 */
[----:B-1----:R-:W-:Y:S01]  /*2520*/  IMAD.WIDE.U32 R10, R27, 0x4, R16 ;  /* 0x000000041b0a7825 */ /* 0x002fe200078e0010 */
[----:B--2---:R1:W-:Y:S04]  /*2530*/  @!P0 STG.E desc[UR10][R12.64+-0x720000], R26 ;  /* 0x8e00001a0c008986 */ /* 0x0043e8000c10190a */
[----:B------:R-:W0:Y:S02]  /*2540*/  LDG.E R14, desc[UR10][R10.64+0x60000] ;  /* 0x0600000a0a0e7981 */ /* 0x000e24000c1e1900 */
[----:B0-----:R-:W-:-:S05]  /*2550*/  VIADD R15, R14, UR4 ;  /* 0x000000040e0f7c36 */ /* 0x001fca0008000000 */
[----:B------:R-:W-:-:S05]  /*2560*/  IADD3 R14, P0, PT, R15, R2, RZ ;  /* 0x000000020f0e7210 */ /* 0x000fca0007f1e0ff */
[----:B------:R-:W-:-:S05]  /*2570*/  IMAD.X R15, RZ, RZ, R8, P0 ;  /* 0x000000ffff0f7224 */ /* 0x000fca00000e0608 */
[----:B------:R-:W2:Y:S01]  /*2580*/  LDG.E.U8 R14, desc[UR10][R14.64+0x20000] ;  /* 0x0200000a0e0e7981 */ /* 0x000ea2000c1e1100 */
[----:B------:R-:W-:-:S05]  /*2590*/  IADD3 R28, P1, PT, R10, 0x1000000, RZ ;  /* 0x010000000a1c7810 */ /* 0x000fca0007f3e0ff */
[----:B------:R-:W-:Y:S01]  /*25a0*/  IMAD.X R29, RZ, RZ, R11, P1 ;  /* 0x000000ffff1d7224 */ /* 0x000fe200008e060b */
[----:B--2---:R-:W-:-:S13]  /*25b0*/  ISETP.NE.AND P0, PT, R14, RZ, PT ;  /* 0x000000ff0e00720c */ /* 0x004fda0003f05270 */
[----:B------:R-:W2:Y:S01]  /*25c0*/  @P0 LDG.E R11, desc[UR10][R28.64+-0x720000] ;  /* 0x8e00000a1c0b0981 */ /* 0x000ea2000c1e1900 */
[----:B-1----:R-:W-:-:S05]  /*25d0*/  IMAD.MOV.U32 R26, RZ, RZ, 0x80000 ;  /* 0x00080000ff1a7424 */ /* 0x002fca00078e00ff */
        /* <DEDUP_REMOVED lines=11> */
[----:B------:R-:W-:Y:S01]  /*2690*/  @!P0 IMAD.MOV.U32 R15, RZ, RZ, RZ ;  /* 0x000000ffff0f8224 */ /* 0x000fe200078e00ff */
[----:B------:R-:W-:Y:S01]  /*26a0*/  UIADD3 UR5, UPT, UPT, UR5, 0x4, URZ ;  /* 0x0000000405057890 */ /* 0x000fe2000fffe0ff */
[----:B------:R-:W-:-:S03]  /*26b0*/  VIADD R27, R27, 0x4 ;  /* 0x000000041b1b7836 */ /* 0x000fc60000000000 */
[----:B------:R-:W-:Y:S01]  /*26c0*/  UISETP.NE.AND UP0, UPT, UR5, URZ, UPT ;  /* 0x000000ff0500728c */ /* 0x000fe2000bf05270 */
[----:B--2---:R-:W-:-:S04]  /*26d0*/  @!P0 FADD R14, -R23, R14 ;  /* 0x0000000e170e8221 */ /* 0x004fc80000000100 */
[----:B------:R-:W0:Y:S02]  /*26e0*/  @!P0 F2F.F64.F32 R10, R14 ;  /* 0x0000000e000a8310 */ /* 0x000e240000201800 */
[----:B0-----:R-:W-:Y:S01]  /*26f0*/  @!P0 DSETP.MAX.AND P1, P2, RZ, R10, PT ;  /* 0x0000000aff00822a */ /* 0x001fe20003a2f000 */
[----:B------:R-:W-:-:S05]  /*2700*/  @!P0 IMAD.MOV.U32 R26, RZ, RZ, R11 ;  /* 0x000000ffff1a8224 */ /* 0x000fca00078e000b */
[----:B------:R-:W-:Y:S01]  /*2710*/  @!P0 FSEL R12, R15, R26, P1 ;  /* 0x0000001a0f0c8208 */ /* 0x000fe20000800000 */
[----:B------:R-:W-:Y:S01]  /*2720*/  @!P0 IMAD.MOV.U32 R15, RZ, RZ, R10 ;  /* 0x000000ffff0f8224 */ /* 0x000fe200078e000a */
[----:B------:R-:W-:Y:S01]  /*2730*/  @!P0 LOP3.LUT R26, R26, 0x80000, RZ, 0xfc, !PT ;  /* 0x000800001a1a8812 */ /* 0x000fe200078efcff */
[----:B------:R-:W-:-:S03]  /*2740*/  @!P0 IMAD.MOV.U32 R10, RZ, RZ, RZ ;  /* 0x000000ffff0a8224 */ /* 0x000fc600078e00ff */
[----:B------:R-:W-:Y:S02]  /*2750*/  @!P0 SEL R11, R26, R12, P2 ;  /* 0x0000000c1a0b8207 */ /* 0x000fe40001000000 */
[----:B------:R-:W-:-:S04]  /*2760*/  @!P0 SEL R10, R10, R15, P1 ;  /* 0x0000000f0a0a8207 */ /* 0x000fc80000800000 */
[----:B------:R-:W0:Y:S02]  /*2770*/  @!P0 F2F.F32.F64 R11, R10 ;  /* 0x0000000a000b8310 */ /* 0x000e240000301000 */
[----:B0-----:R4:W-:Y:S01]  /*2780*/  @!P0 STG.E desc[UR10][R28.64+-0x720000], R11 ;  /* 0x8e00000b1c008986 */ /* 0x0019e2000c10190a */
[----:B------:R-:W-:Y:S05]  /*2790*/  BRA.U UP0, `(.L_x_92) ;  /* 0xfffffff500a47547 */ /* 0x000fea000b83ffff */
[----:B------:R-:W-:-:S06]  /*27a0*/  ULOP3.LUT UR5, UR8, 0xfffffffc, URZ, 0xc0, !UPT ;  /* 0xfffffffc08057892 */ /* 0x000fcc000f8ec0ff */
[----:B------:R-:W-:-:S07]  /*27b0*/  IMAD.U32 R26, RZ, RZ, UR5 ;  /* 0x00000005ff1a7e24 */ /* 0x000fce000f8e00ff */
.L_x_91:
[----:B------:R-:W-:-:S09]  /*27c0*/  ULOP3.LUT UP0, UR5, UR8, 0x3, URZ, 0xc0, !UPT ;  /* 0x0000000308057892 */ /* 0x000fd2000f80c0ff */
[----:B------:R-:W-:Y:S05]  /*27d0*/  BRA.U !UP0, `(.L_x_90) ;  /* 0x0000000508c87547 */ /* 0x000fea000b800000 */
[----:B------:R-:W-:Y:S02]  /*27e0*/  UISETP.NE.AND UP0, UPT, UR5, 0x1, UPT ;  /* 0x000000010500788c */ /* 0x000fe4000bf05270 */
[----:B------:R-:W-:-:S04]  /*27f0*/  ULOP3.LUT UR6, UR8, 0x1, URZ, 0xc0, !UPT ;  /* 0x0000000108067892 */ /* 0x000fc8000f8ec0ff */
[----:B------:R-:W-:-:S03]  /*2800*/  UISETP.NE.U32.AND UP1, UPT, UR6, 0x1, UPT ;  /* 0x000000010600788c */ /* 0x000fc6000bf25070 */
[----:B------:R-:W-:Y:S08]  /*2810*/  BRA.U !UP0, `(.L_x_93) ;  /* 0x0000000508247547 */ /* 0x000ff0000b800000 */
[----:B-1----:R-:W-:-:S04]  /*2820*/  IMAD R27, R5, UR8, R26 ;  /* 0x00000008051b7c24 */ /* 0x002fc8000f8e021a */
[----:B--2-4-:R-:W-:-:S05]  /*2830*/  IMAD.WIDE.U32 R10, R27, 0x4, R16 ;  /* 0x000000041b0a7825 */ /* 0x014fca00078e0010 */
        /* <DEDUP_REMOVED lines=8> */
[----:B0-----:R-:W2:Y:S02]  /*28c0*/  @P0 LDG.E R29, desc[UR10][R14.64+-0x720000] ;  /* 0x8e00000a0e1d0981 */ /* 0x001ea4000c1e1900 */
[----:B--2---:R-:W-:-:S06]  /*28d0*/  @P0 FADD R29, R22, R29 ;  /* 0x0000001d161d0221 */ /* 0x004fcc0000000000 */
[----:B------:R-:W0:Y:S02]  /*28e0*/  @P0 F2F.F64.F32 R28, R29 ;  /* 0x0000001d001c0310 */ /* 0x000e240000201800 */
[----:B0-----:R-:W-:Y:S01]  /*28f0*/  @P0 DSETP.MIN.AND P1, P2, R28, 1, PT ;  /* 0x3ff000001c00042a */ /* 0x001fe20003a20000 */
[----:B------:R-:W-:Y:S02]  /*2900*/  @P0 IMAD.MOV.U32 R10, RZ, RZ, R28 ;  /* 0x000000ffff0a0224 */ /* 0x000fe400078e001c */
[----:B------:R-:W-:Y:S02]  /*2910*/  @P0 IMAD.MOV.U32 R11, RZ, RZ, R29 ;  /* 0x000000ffff0b0224 */ /* 0x000fe400078e001d */
[----:B------:R-:W-:-:S03]  /*2920*/  IMAD.MOV.U32 R28, RZ, RZ, 0x80000 ;  /* 0x00080000ff1c7424 */ /* 0x000fc600078e00ff */
[----:B------:R-:W-:Y:S02]  /*2930*/  @P0 FSEL R11, R11, 1.875, P1 ;  /* 0x3ff000000b0b0808 */ /* 0x000fe40000800000 */
[----:B------:R-:W-:-:S04]  /*2940*/  @P0 LOP3.LUT R12, R28, 0x3ff00000, RZ, 0xfc, !PT ;  /* 0x3ff000001c0c0812 */ /* 0x000fc800078efcff */
[----:B------:R-:W-:Y:S02]  /*2950*/  @P0 SEL R13, R12, R11, P2 ;  /* 0x0000000b0c0d0207 */ /* 0x000fe40001000000 */
[----:B------:R-:W-:-:S04]  /*2960*/  @P0 SEL R12, R10, RZ, P1 ;  /* 0x000000ff0a0c0207 */ /* 0x000fc80000800000 */
[----:B------:R-:W0:Y:S02]  /*2970*/  @P0 F2F.F32.F64 R13, R12 ;  /* 0x0000000c000d0310 */ /* 0x000e240000301000 */
[----:B0-----:R0:W-:Y:S04]  /*2980*/  @P0 STG.E desc[UR10][R14.64+-0x720000], R13 ;  /* 0x8e00000d0e000986 */ /* 0x0011e8000c10190a */
[----:B------:R-:W2:Y:S01]  /*2990*/  @!P0 LDG.E R28, desc[UR10][R14.64+-0x720000] ;  /* 0x8e00000a0e1c8981 */ /* 0x000ea2000c1e1900 */
[----:B0-----:R-:W-:Y:S02]  /*29a0*/  VIADD R13, R27, 0x1 ;  /* 0x000000011b0d7836 */ /* 0x001fe40000000000 */
[----:B--2---:R-:W-:-:S04]  /*29b0*/  @!P0 FADD R28, -R23, R28 ;  /* 0x0000001c171c8221 */ /* 0x004fc80000000100 */
[----:B------:R-:W0:Y:S02]  /*29c0*/  @!P0 F2F.F64.F32 R10, R28 ;  /* 0x0000001c000a8310 */ /* 0x000e240000201800 */
[----:B0-----:R-:W-:Y:S01]  /*29d0*/  @!P0 DSETP.MAX.AND P1, P2, RZ, R10, PT ;  /* 0x0000000aff00822a */ /* 0x001fe20003a2f000 */
[----:B------:R-:W-:Y:S01]  /*29e0*/  @!P0 IMAD.MOV.U32 R29, RZ, RZ, R10 ;  /* 0x000000ffff1d8224 */ /* 0x000fe200078e000a */
[----:B------:R-:W-:Y:S01]  /*29f0*/  @!P0 LOP3.LUT R12, R11, 0x80000, RZ, 0xfc, !PT ;  /* 0x000800000b0c8812 */ /* 0x000fe200078efcff */
[----:B------:R-:W-:-:S05]  /*2a00*/  @!P0 IMAD.MOV.U32 R10, RZ, RZ, RZ ;  /* 0x000000ffff0a8224 */ /* 0x000fca00078e00ff */
[----:B------:R-:W-:Y:S01]  /*2a10*/  @!P0 SEL R10, R10, R29, P1 ;  /* 0x0000001d0a0a8207 */ /* 0x000fe20000800000 */
[----:B------:R-:W-:-:S05]  /*2a20*/  @!P0 IMAD.MOV.U32 R29, RZ, RZ, RZ ;  /* 0x000000ffff1d8224 */ /* 0x000fca00078e00ff */
[----:B------:R-:W-:-:S04]  /*2a30*/  @!P0 FSEL R29, R29, R11, P1 ;  /* 0x0000000b1d1d8208 */ /* 0x000fc80000800000 */
[----:B------:R-:W-:Y:S01]  /*2a40*/  @!P0 SEL R11, R12, R29, P2 ;  /* 0x0000001d0c0b8207 */ /* 0x000fe20001000000 */
[----:B------:R-:W-:-:S05]  /*2a50*/  IMAD.WIDE.U32 R12, R13, 0x4, R16 ;  /* 0x000000040d0c7825 */ /* 0x000fca00078e0010 */
[----:B------:R-:W0:Y:S02]  /*2a60*/  @!P0 F2F.F32.F64 R11, R10 ;  /* 0x0000000a000b8310 */ /* 0x000e240000301000 */
[----:B0-----:R0:W-:Y:S04]  /*2a70*/  @!P0 STG.E desc[UR10][R14.64+-0x720000], R11 ;  /* 0x8e00000b0e008986 */ /* 0x0011e8000c10190a */
[----:B------:R-:W2:Y:S02]  /*2a80*/  LDG.E R27, desc[UR10][R12.64+0x60000] ;  /* 0x0600000a0c1b7981 */ /* 0x000ea4000c1e1900 */
[----:B--2---:R-:W-:-:S05]  /*2a90*/  VIADD R27, R27, UR4 ;  /* 0x000000041b1b7c36 */ /* 0x004fca0008000000 */
[----:B------:R-:W-:-:S05]  /*2aa0*/  IADD3 R28, P0, PT, R27, R2, RZ ;  /* 0x000000021b1c7210 */ /* 0x000fca0007f1e0ff */
[----:B------:R-:W-:-:S05]  /*2ab0*/  IMAD.X R29, RZ, RZ, R8, P0 ;  /* 0x000000ffff1d7224 */ /* 0x000fca00000e0608 */
[----:B------:R-:W2:Y:S01]  /*2ac0*/  LDG.E.U8 R28, desc[UR10][R28.64+0x20000] ;  /* 0x0200000a1c1c7981 */ /* 0x000ea2000c1e1100 */
[----:B------:R-:W-:-:S05]  /*2ad0*/  IADD3 R10, P1, PT, R12, 0x1000000, RZ ;  /* 0x010000000c0a7810 */ /* 0x000fca0007f3e0ff */
[----:B0-----:R-:W-:Y:S01]  /*2ae0*/  IMAD.X R11, RZ, RZ, R13, P1 ;  /* 0x000000ffff0b7224 */ /* 0x001fe200008e060d */
[----:B--2---:R-:W-:-:S13]  /*2af0*/  ISETP.NE.AND P0, PT, R28, RZ, PT ;  /* 0x000000ff1c00720c */ /* 0x004fda0003f05270 */
[----:B------:R-:W2:Y:S01]  /*2b00*/  @P0 LDG.E R27, desc[UR10][R10.64+-0x720000] ;  /* 0x8e00000a0a1b0981 */ /* 0x000ea2000c1e1900 */
[----:B------:R-:W-:-:S05]  /*2b10*/  IMAD.MOV.U32 R13, RZ, RZ, 0x80000 ;  /* 0x00080000ff0d7424 */ /* 0x000fca00078e00ff */
        /* <DEDUP_REMOVED lines=12> */
[----:B------:R-:W-:Y:S02]  /*2be0*/  VIADD R26, R26, 0x2 ;  /* 0x000000021a1a7836 */ /* 0x000fe40000000000 */
        /* <DEDUP_REMOVED lines=10> */
[----:B------:R-:W0:Y:S02]  /*2c90*/  @!P0 F2F.F32.F64 R13, R12 ;  /* 0x0000000c000d8310 */ /* 0x000e240000301000 */
[----:B0-----:R3:W-:Y:S02]  /*2ca0*/  @!P0 STG.E desc[UR10][R10.64+-0x720000], R13 ;  /* 0x8e00000d0a008986 */ /* 0x0017e4000c10190a */
.L_x_93:
[----:B------:R-:W-:Y:S05]  /*2cb0*/  BRA.U UP1, `(.L_x_90) ;  /* 0x0000000101907547 */ /* 0x000fea000b800000 */
[----:B--234-:R-:W-:-:S04]  /*2cc0*/  IMAD R11, R5, UR8, R26 ;  /* 0x00000008050b7c24 */ /* 0x01cfc8000f8e021a */
[----:B------:R-:W-:-:S05]  /*2cd0*/  IMAD.WIDE.U32 R16, R11, 0x4, R16 ;  /* 0x000000040b107825 */ /* 0x000fca00078e0010 */
        /* <DEDUP_REMOVED lines=8> */
[----:B------:R-:W2:Y:S02]  /*2d60*/  @P0 LDG.E R15, desc[UR10][R12.64+-0x720000] ;  /* 0x8e00000a0c0f0981 */ /* 0x000ea4000c1e1900 */
[----:B--2---:R-:W-:Y:S01]  /*2d70*/  @P0 FADD R15, R22, R15 ;  /* 0x0000000f160f0221 */ /* 0x004fe20000000000 */
[----:B------:R-:W-:-:S05]  /*2d80*/  IMAD.MOV.U32 R22, RZ, RZ, 0x80000 ;  /* 0x00080000ff167424 */ /* 0x000fca00078e00ff */
[----:B------:R-:W2:Y:S01]  /*2d90*/  @P0 F2F.F64.F32 R14, R15 ;  /* 0x0000000f000e0310 */ /* 0x000ea20000201800 */
[----:B------:R-:W-:Y:S01]  /*2da0*/  @P0 LOP3.LUT R22, R22, 0x3ff00000, RZ, 0xfc, !PT ;  /* 0x3ff0000016160812 */ /* 0x000fe200078efcff */
[----:B--2---:R-:W-:Y:S01]  /*2db0*/  @P0 DSETP.MIN.AND P1, P2, R14, 1, PT ;  /* 0x3ff000000e00042a */ /* 0x004fe20003a20000 */
[----:B------:R-:W-:-:S05]  /*2dc0*/  @P0 IMAD.MOV.U32 R16, RZ, RZ, R15 ;  /* 0x000000ffff100224 */ /* 0x000fca00078e000f */
[----:B------:R-:W-:Y:S02]  /*2dd0*/  @P0 FSEL R11, R16, 1.875, P1 ;  /* 0x3ff00000100b0808 */ /* 0x000fe40000800000 */
[----:B------:R-:W-:Y:S02]  /*2de0*/  @P0 SEL R10, R14, RZ, P1 ;  /* 0x000000ff0e0a0207 */ /* 0x000fe40000800000 */
[----:B------:R-:W-:-:S06]  /*2df0*/  @P0 SEL R11, R22, R11, P2 ;  /* 0x0000000b160b0207 */ /* 0x000fcc0001000000 */
[----:B------:R-:W2:Y:S02]  /*2e00*/  @P0 F2F.F32.F64 R11, R10 ;  /* 0x0000000a000b0310 */ /* 0x000ea40000301000 */
[----:B--2---:R2:W-:Y:S04]  /*2e10*/  @P0 STG.E desc[UR10][R12.64+-0x720000], R11 ;  /* 0x8e00000b0c000986 */ /* 0x0045e8000c10190a */
[----:B------:R-:W3:Y:S01]  /*2e20*/  @!P0 LDG.E R14, desc[UR10][R12.64+-0x720000] ;  /* 0x8e00000a0c0e8981 */ /* 0x000ee2000c1e1900 */
[----:B------:R-:W-:Y:S02]  /*2e30*/  @!P0 IMAD.MOV.U32 R16, RZ, RZ, RZ ;  /* 0x000000ffff108224 */ /* 0x000fe400078e00ff */
[----:B------:R-:W-:Y:S02]  /*2e40*/  @!P0 IMAD.MOV.U32 R10, RZ, RZ, RZ ;  /* 0x000000ffff0a8224 */ /* 0x000fe400078e00ff */
[----:B---3--:R-:W-:-:S06]  /*2e50*/  @!P0 FADD R14, -R23, R14 ;  /* 0x0000000e170e8221 */ /* 0x008fcc0000000100 */
[----:B------:R-:W3:Y:S02]  /*2e60*/  @!P0 F2F.F64.F32 R14, R14 ;  /* 0x0000000e000e8310 */ /* 0x000ee40000201800 */
[----:B---3--:R-:W-:Y:S01]  /*2e70*/  @!P0 DSETP.MAX.AND P1, P2, RZ, R14, PT ;  /* 0x0000000eff00822a */ /* 0x008fe20003a2f000 */
[----:B------:R-:W-:-:S05]  /*2e80*/  @!P0 IMAD.MOV.U32 R17, RZ, RZ, R15 ;  /* 0x000000ffff118224 */ /* 0x000fca00078e000f */
[----:B------:R-:W-:Y:S02]  /*2e90*/  @!P0 FSEL R16, R16, R17, P1 ;  /* 0x0000001110108208 */ /* 0x000fe40000800000 */
[----:B------:R-:W-:Y:S01]  /*2ea0*/  @!P0 LOP3.LUT R23, R17, 0x80000, RZ, 0xfc, !PT ;  /* 0x0008000011178812 */ /* 0x000fe200078efcff */
[----:B------:R-:W-:-:S03]  /*2eb0*/  @!P0 IMAD.MOV.U32 R17, RZ, RZ, R14 ;  /* 0x000000ffff118224 */ /* 0x000fc600078e000e */
[----:B------:R-:W-:Y:S02]  /*2ec0*/  @!P0 SEL R11, R23, R16, P2 ;  /* 0x00000010170b8207 */ /* 0x000fe40001000000 */
[----:B------:R-:W-:-:S04]  /*2ed0*/  @!P0 SEL R10, R10, R17, P1 ;  /* 0x000000110a0a8207 */ /* 0x000fc80000800000 */
[----:B------:R-:W3:Y:S02]  /*2ee0*/  @!P0 F2F.F32.F64 R11, R10 ;  /* 0x0000000a000b8310 */ /* 0x000ee40000301000 */
[----:B---3--:R2:W-:Y:S02]  /*2ef0*/  @!P0 STG.E desc[UR10][R12.64+-0x720000], R11 ;  /* 0x8e00000b0c008986 */ /* 0x0085e4000c10190a */
.L_x_90:
[----:B------:R-:W-:Y:S05]  /*2f00*/  BSYNC.RECONVERGENT B0 ;  /* 0x0000000000007941 */ /* 0x000fea0003800200 */
.L_x_89:
[C---:B--23--:R-:W-:Y:S01]  /*2f10*/  IADD3 R10, P0, PT, R5.reuse, R2, RZ ;  /* 0x00000002050a7210 */ /* 0x04cfe20007f1e0ff */
[----:B01----:R-:W0:Y:S04]  /*2f20*/  LDS R4, [R4] ;  /* 0x0000000004047984 */ /* 0x003e280000000800 */
[----:B----4-:R-:W-:Y:S02]  /*2f30*/  IMAD.X R11, RZ, RZ, R8, P0 ;  /* 0x000000ffff0b7224 */ /* 0x010fe400000e0608 */
[----:B------:R-:W-:-:S03]  /*2f40*/  IMAD.WIDE.U32 R10, R5, 0x3, R10 ;  /* 0x00000003050a7825 */ /* 0x000fc600078e000a */
[----:B------:R-:W-:-:S05]  /*2f50*/  IADD3 R14, P0, PT, R10, 0x2000000, RZ ;  /* 0x020000000a0e7810 */ /* 0x000fca0007f1e0ff */
[----:B------:R-:W-:-:S05]  /*2f60*/  IMAD.X R15, RZ, RZ, R11, P0 ;  /* 0x000000ffff0f7224 */ /* 0x000fca00000e060b */
[----:B------:R-:W2:Y:S01]  /*2f70*/  LDG.E R2, desc[UR10][R14.64+-0x6a0000] ;  /* 0x9600000a0e027981 */ /* 0x000ea2000c1e1900 */
[----:B------:R-:W-:Y:S01]  /*2f80*/  VIMNMX.U32 R5, PT, PT, R21, UR14, PT ;  /* 0x0000000e15057c48 */ /* 0x000fe2000bfe0000 */
[----:B------:R-:W-:Y:S03]  /*2f90*/  BSSY.RECONVERGENT B0, `(.L_x_94) ;  /* 0x0000011000007945 */ /* 0x000fe60003800200 */
[----:B------:R-:W-:-:S04]  /*2fa0*/  I2FP.F32.U32 R5, R5 ;  /* 0x0000000500057245 */ /* 0x000fc80000201000 */
[----:B------:R-:W1:Y:S01]  /*2fb0*/  MUFU.RCP R8, R5 ;  /* 0x0000000500087308 */ /* 0x000e620000001000 */
[----:B------:R-:W-:Y:S01]  /*2fc0*/  FADD R13, R5, -1 ;  /* 0xbf800000050d7421 */ /* 0x000fe20000000000 */
[----:B0-----:R-:W-:-:S04]  /*2fd0*/  ISETP.NE.AND P0, PT, R4, RZ, PT ;  /* 0x000000ff0400720c */ /* 0x001fc80003f05270 */
[----:B------:R-:W-:Y:S01]  /*2fe0*/  FSEL R17, RZ, 1, !P0 ;  /* 0x3f800000ff117808 */ /* 0x000fe20004000000 */
[----:B-1----:R-:W-:-:S04]  /*2ff0*/  FFMA R21, -R5, R8, 1 ;  /* 0x3f80000005157423 */ /* 0x002fc80000000108 */
[----:B------:R-:W-:Y:S01]  /*3000*/  FFMA R21, R8, R21, R8 ;  /* 0x0000001508157223 */ /* 0x000fe20000000008 */
[----:B--2---:R-:W-:-:S04]  /*3010*/  FFMA R2, R2, R13, R17 ;  /* 0x0000000d02027223 */ /* 0x004fc80000000011 */
[----:B------:R-:W0:Y:S01]  /*3020*/  FCHK P0, R2, R5 ;  /* 0x0000000502007302 */ /* 0x000e220000000000 */
[----:B------:R-:W-:-:S04]  /*3030*/  FFMA R4, R2, R21, RZ ;  /* 0x0000001502047223 */ /* 0x000fc800000000ff */
[----:B------:R-:W-:-:S04]  /*3040*/  FFMA R8, -R5, R4, R2 ;  /* 0x0000000405087223 */ /* 0x000fc80000000102 */
[----:B------:R-:W-:Y:S01]  /*3050*/  FFMA R21, R21, R8, R4 ;  /* 0x0000000815157223 */ /* 0x000fe20000000004 */
[----:B0-----:R-:W-:Y:S06]  /*3060*/  @!P0 BRA `(.L_x_95) ;  /* 0x00000000000c8947 */ /* 0x001fec0003800000 */
[----:B------:R-:W-:-:S07]  /*3070*/  MOV R4, 0x3090 ;  /* 0x0000309000047802 */ /* 0x000fce0000000f00 */
[----:B------:R-:W-:Y:S05]  /*3080*/  CALL.REL.NOINC `($__internal_1_$__cuda_sm3x_div_rn_noftz_f32_slowpath) ;  /* 0x0000001400147944 */ /* 0x000fea0003c00000 */
[----:B------:R-:W-:-:S07]  /*3090*/  IMAD.MOV.U32 R21, RZ, RZ, R2 ;  /* 0x000000ffff157224 */ /* 0x000fce00078e0002 */
.L_x_95:
[----:B------:R-:W-:Y:S05]  /*30a0*/  BSYNC.RECONVERGENT B0 ;  /* 0x0000000000007941 */ /* 0x000fea0003800200 */
.L_x_94:
[----:B------:R-:W0:Y:S01]  /*30b0*/  MUFU.RCP R2, R5 ;  /* 0x0000000500027308 */ /* 0x000e220000001000 */
[----:B------:R-:W-:Y:S01]  /*30c0*/  IADD3 R14, P0, PT, R10, 0x2000000, RZ ;  /* 0x020000000a0e7810 */ /* 0x000fe20007f1e0ff */
[----:B------:R-:W-:Y:S01]  /*30d0*/  FFMA R24, R13, R21, R24 ;  /* 0x000000150d187223 */ /* 0x000fe20000000018 */
[----:B------:R-:W-:Y:S03]  /*30e0*/  BSSY.RECONVERGENT B0, `(.L_x_96) ;  /* 0x000000e000007945 */ /* 0x000fe60003800200 */
[----:B------:R-:W-:-:S05]  /*30f0*/  IMAD.X R15, RZ, RZ, R11, P0 ;  /* 0x000000ffff0f7224 */ /* 0x000fca00000e060b */
[----:B------:R1:W-:Y:S02]  /*3100*/  STG.E desc[UR10][R14.64+-0x6a0000], R21 ;  /* 0x960000150e007986 */ /* 0x0003e4000c10190a */
[----:B------:R-:W2:Y:S01]  /*3110*/  FCHK P0, R24, R5 ;  /* 0x0000000518007302 */ /* 0x000ea20000000000 */
[----:B0-----:R-:W-:-:S04]  /*3120*/  FFMA R17, -R5, R2, 1 ;  /* 0x3f80000005117423 */ /* 0x001fc80000000102 */
[----:B------:R-:W-:-:S04]  /*3130*/  FFMA R2, R2, R17, R2 ;  /* 0x0000001102027223 */ /* 0x000fc80000000002 */
[----:B------:R-:W-:-:S04]  /*3140*/  FFMA R4, R2, R24, RZ ;  /* 0x0000001802047223 */ /* 0x000fc800000000ff */
[----:B------:R-:W-:-:S04]  /*3150*/  FFMA R13, -R5, R4, R24 ;  /* 0x00000004050d7223 */ /* 0x000fc80000000118 */
[----:B------:R-:W-:Y:S01]  /*3160*/  FFMA R13, R2, R13, R4 ;  /* 0x0000000d020d7223 */ /* 0x000fe20000000004 */
[----:B-12---:R-:W-:Y:S06]  /*3170*/  @!P0 BRA `(.L_x_97) ;  /* 0x0000000000108947 */ /* 0x006fec0003800000 */
[----:B------:R-:W-:Y:S01]  /*3180*/  IMAD.MOV.U32 R2, RZ, RZ, R24 ;  /* 0x000000ffff027224 */ /* 0x000fe200078e0018 */
[----:B------:R-:W-:-:S07]  /*3190*/  MOV R4, 0x31b0 ;  /* 0x000031b000047802 */ /* 0x000fce0000000f00 */
[----:B------:R-:W-:Y:S05]  /*31a0*/  CALL.REL.NOINC `($__internal_1_$__cuda_sm3x_div_rn_noftz_f32_slowpath) ;  /* 0x0000001000cc7944 */ /* 0x000fea0003c00000 */
[----:B------:R-:W-:-:S07]  /*31b0*/  IMAD.MOV.U32 R13, RZ, RZ, R2 ;  /* 0x000000ffff0d7224 */ /* 0x000fce00078e0002 */
.L_x_97:
[----:B------:R-:W-:Y:S05]  /*31c0*/  BSYNC.RECONVERGENT B0 ;  /* 0x0000000000007941 */ /* 0x000fea0003800200 */
.L_x_96:
[----:B------:R-:W-:-:S05]  /*31d0*/  IADD3 R4, P0, PT, R10, 0x2000000, RZ ;  /* 0x020000000a047810 */ /* 0x000fca0007f1e0ff */
[----:B------:R-:W-:Y:S01]  /*31e0*/  IMAD.X R5, RZ, RZ, R11, P0 ;  /* 0x000000ffff057224 */ /* 0x000fe200000e060b */
[----:B------:R-:W-:-:S04]  /*31f0*/  ISETP.GE.U32.AND P0, PT, R3, 0x200, PT ;  /* 0x000002000300780c */ /* 0x000fc80003f06070 */
[----:B------:R0:W-:Y:S09]  /*3200*/  STG.E desc[UR10][R4.64+0x160000], R13 ;  /* 0x1600000d04007986 */ /* 0x0001f2000c10190a */
[----:B------:R-:W-:Y:S05]  /*3210*/  @!P0 BRA `(.L_x_98) ;  /* 0x00000000001c8947 */ /* 0x000fea0003800000 */
[----:B------:R-:W-:-:S13]  /*3220*/  ISETP.GT.U32.AND P0, PT, R0, 0xff, PT ;  /* 0x000000ff0000780c */ /* 0x000fda0003f04070 */
[----:B------:R-:W-:Y:S04]  /*3230*/  @!P0 LDS R2, [R25+0x400] ;  /* 0x0004000019028984 */ /* 0x000fe80000000800 */
[----:B0-----:R-:W0:Y:S02]  /*3240*/  @!P0 LDS R5, [R25] ;  /* 0x0000000019058984 */ /* 0x001e240000000800 */
[----:B0-----:R-:W-:-:S05]  /*3250*/  @!P0 FADD R2, R2, R5 ;  /* 0x0000000502028221 */ /* 0x001fca0000000000 */
[----:B------:R1:W-:Y:S01]  /*3260*/  @!P0 STS [R25], R2 ;  /* 0x0000000219008388 */ /* 0x0003e20000000800 */
[----:B------:R-:W-:Y:S06]  /*3270*/  BAR.SYNC.DEFER_BLOCKING 0x0 ;  /* 0x0000000000007b1d */ /* 0x000fec0000010000 */
[----:B------:R-:W-:Y:S05]  /*3280*/  BRA `(.L_x_99) ;  /* 0x0000000000087947 */ /* 0x000fea0003800000 */
.L_x_98:
[----:B------:R-:W-:-:S13]  /*3290*/  ISETP.GE.U32.AND P0, PT, R3, 0x100, PT ;  /* 0x000001000300780c */ /* 0x000fda0003f06070 */
[----:B------:R-:W-:Y:S05]  /*32a0*/  @!P0 BRA `(.L_x_100) ;  /* 0x00000000001c8947 */ /* 0x000fea0003800000 */
.L_x_99:
[----:B------:R-:W-:-:S13]  /*32b0*/  ISETP.GT.U32.AND P0, PT, R0, 0x7f, PT ;  /* 0x0000007f0000780c */ /* 0x000fda0003f04070 */
[----:B-1----:R-:W-:Y:S04]  /*32c0*/  @!P0 LDS R2, [R25+0x200] ;  /* 0x0002000019028984 */ /* 0x002fe80000000800 */
[----:B0-----:R-:W0:Y:S02]  /*32d0*/  @!P0 LDS R5, [R25] ;  /* 0x0000000019058984 */ /* 0x001e240000000800 */
[----:B0-----:R-:W-:-:S05]  /*32e0*/  @!P0 FADD R2, R2, R5 ;  /* 0x0000000502028221 */ /* 0x001fca0000000000 */
[----:B------:R1:W-:Y:S01]  /*32f0*/  @!P0 STS [R25], R2 ;  /* 0x0000000219008388 */ /* 0x0003e20000000800 */
[----:B------:R-:W-:Y:S06]  /*3300*/  BAR.SYNC.DEFER_BLOCKING 0x0 ;  /* 0x0000000000007b1d */ /* 0x000fec0000010000 */
[----:B------:R-:W-:Y:S05]  /*3310*/  BRA `(.L_x_101) ;  /* 0x0000000000087947 */ /* 0x000fea0003800000 */
.L_x_100:
[----:B------:R-:W-:-:S13]  /*3320*/  ISETP.GE.U32.AND P0, PT, R3, 0x80, PT ;  /* 0x000000800300780c */ /* 0x000fda0003f06070 */
[----:B------:R-:W-:Y:S05]  /*3330*/  @!P0 BRA `(.L_x_102) ;  /* 0x0000000000188947 */ /* 0x000fea0003800000 */
.L_x_101:
[----:B------:R-:W-:-:S13]  /*3340*/  ISETP.GT.U32.AND P0, PT, R0, 0x3f, PT ;  /* 0x0000003f0000780c */ /* 0x000fda0003f04070 */
[----:B-1----:R-:W-:Y:S04]  /*3350*/  @!P0 LDS R2, [R25+0x100] ;  /* 0x0001000019028984 */ /* 0x002fe80000000800 */
[----:B0-----:R-:W0:Y:S02]  /*3360*/  @!P0 LDS R5, [R25] ;  /* 0x0000000019058984 */ /* 0x001e240000000800 */
[----:B0-----:R-:W-:-:S05]  /*3370*/  @!P0 FADD R2, R2, R5 ;  /* 0x0000000502028221 */ /* 0x001fca0000000000 */
[----:B------:R1:W-:Y:S01]  /*3380*/  @!P0 STS [R25], R2 ;  /* 0x0000000219008388 */ /* 0x0003e20000000800 */
[----:B------:R-:W-:Y:S06]  /*3390*/  BAR.SYNC.DEFER_BLOCKING 0x0 ;  /* 0x0000000000007b1d */ /* 0x000fec0000010000 */
.L_x_102:
[----:B------:R-:W-:Y:S01]  /*33a0*/  ISETP.GT.U32.AND P0, PT, R0, 0x1f, PT ;  /* 0x0000001f0000780c */ /* 0x000fe20003f04070 */
[----:B------:R-:W-:-:S12]  /*33b0*/  BSSY.RECONVERGENT B0, `(.L_x_103) ;  /* 0x0000026000007945 */ /* 0x000fd80003800200 */
[----:B------:R-:W-:Y:S05]  /*33c0*/  @P0 BRA `(.L_x_104) ;  /* 0x0000000000900947 */ /* 0x000fea0003800000 */
[----:B------:R-:W-:-:S13]  /*33d0*/  ISETP.GE.U32.AND P0, PT, R3, 0x40, PT ;  /* 0x000000400300780c */ /* 0x000fda0003f06070 */
[----:B-1----:R-:W-:Y:S04]  /*33e0*/  @P0 LDS R2, [R25+0x80] ;  /* 0x0000800019020984 */ /* 0x002fe80000000800 */
[----:B0-----:R-:W0:Y:S02]  /*33f0*/  @P0 LDS R5, [R25] ;  /* 0x0000000019050984 */ /* 0x001e240000000800 */
[----:B0-----:R-:W-:Y:S01]  /*3400*/  @P0 FADD R2, R2, R5 ;  /* 0x0000000502020221 */ /* 0x001fe20000000000 */
[----:B------:R-:W-:Y:S06]  /*3410*/  @P0 BRA `(.L_x_105) ;  /* 0x00000000000c0947 */ /* 0x000fec0003800000 */
[----:B------:R-:W-:-:S13]  /*3420*/  ISETP.GE.U32.AND P0, PT, R3, 0x20, PT ;  /* 0x000000200300780c */ /* 0x000fda0003f06070 */
[----:B------:R-:W-:Y:S05]  /*3430*/  @!P0 BRA `(.L_x_106) ;  /* 0x0000000000108947 */ /* 0x000fea0003800000 */
[----:B------:R0:W1:Y:S02]  /*3440*/  LDS R2, [R25] ;  /* 0x0000000019027984 */ /* 0x0000640000000800 */
.L_x_105:
[----:B------:R-:W1:Y:S02]  /*3450*/  LDS R5, [R25+0x40] ;  /* 0x0000400019057984 */ /* 0x000e640000000800 */
[----:B-1----:R-:W-:Y:S01]  /*3460*/  FADD R2, R5, R2 ;  /* 0x0000000205027221 */ /* 0x002fe20000000000 */
[----:B------:R-:W-:Y:S06]  /*3470*/  BRA `(.L_x_107) ;  /* 0x00000000000c7947 */ /* 0x000fec0003800000 */
.L_x_106:
[----:B------:R-:W-:-:S13]  /*3480*/  ISETP.GE.U32.AND P0, PT, R3, 0x10, PT ;  /* 0x000000100300780c */ /* 0x000fda0003f06070 */
[----:B------:R-:W-:Y:S05]  /*3490*/  @!P0 BRA `(.L_x_108) ;  /* 0x0000000000148947 */ /* 0x000fea0003800000 */
[----:B------:R0:W1:Y:S02]  /*34a0*/  LDS R2, [R25] ;  /* 0x0000000019027984 */ /* 0x0000640000000800 */
.L_x_107:
[----:B------:R-:W1:Y:S02]  /*34b0*/  LDS R5, [R25+0x20] ;  /* 0x0000200019057984 */ /* 0x000e640000000800 */
[----:B-1----:R-:W-:-:S05]  /*34c0*/  FADD R2, R5, R2 ;  /* 0x0000000205027221 */ /* 0x002fca0000000000 */
[----:B------:R2:W-:Y:S01]  /*34d0*/  STS [R25], R2 ;  /* 0x0000000219007388 */ /* 0x0005e20000000800 */
[----:B------:R-:W-:Y:S05]  /*34e0*/  BRA `(.L_x_109) ;  /* 0x00000000000c7947 */ /* 0x000fea0003800000 */
.L_x_108:
[----:B------:R-:W-:-:S13]  /*34f0*/  ISETP.GE.U32.AND P0, PT, R3, 0x8, PT ;  /* 0x000000080300780c */ /* 0x000fda0003f06070 */
[----:B------:R-:W-:Y:S05]  /*3500*/  @!P0 BRA `(.L_x_110) ;  /* 0x0000000000108947 */ /* 0x000fea0003800000 */
[----:B------:R0:W1:Y:S02]  /*3510*/  LDS R2, [R25] ;  /* 0x0000000019027984 */ /* 0x0000640000000800 */
.L_x_109:
[----:B------:R-:W1:Y:S02]  /*3520*/  LDS R5, [R25+0x10] ;  /* 0x0000100019057984 */ /* 0x000e640000000800 */
[----:B-12---:R-:W-:Y:S01]  /*3530*/  FADD R2, R5, R2 ;  /* 0x0000000205027221 */ /* 0x006fe20000000000 */
[----:B------:R-:W-:Y:S06]  /*3540*/  BRA `(.L_x_111) ;  /* 0x00000000000c7947 */ /* 0x000fec0003800000 */
.L_x_110:
[----:B------:R-:W-:-:S13]  /*3550*/  ISETP.GE.U32.AND P0, PT, R3, 0x4, PT ;  /* 0x000000040300780c */ /* 0x000fda0003f06070 */
[----:B------:R-:W-:Y:S05]  /*3560*/  @!P0 BRA `(.L_x_112) ;  /* 0x0000000000108947 */ /* 0x000fea0003800000 */
[----:B------:R0:W1:Y:S02]  /*3570*/  LDS R2, [R25] ;  /* 0x0000000019027984 */ /* 0x0000640000000800 */
.L_x_111:
[----:B------:R-:W1:Y:S02]  /*3580*/  LDS R5, [R25+0x8] ;  /* 0x0000080019057984 */ /* 0x000e640000000800 */
[----:B-1----:R-:W-:Y:S01]  /*3590*/  FADD R2, R5, R2 ;  /* 0x0000000205027221 */ /* 0x002fe20000000000 */
[----:B------:R-:W-:Y:S06]  /*35a0*/  BRA `(.L_x_113) ;  /* 0x00000000000c7947 */ /* 0x000fec0003800000 */
.L_x_112:
[----:B------:R-:W-:-:S13]  /*35b0*/  ISETP.GE.U32.AND P0, PT, R3, 0x2, PT ;  /* 0x000000020300780c */ /* 0x000fda0003f06070 */
[----:B------:R-:W-:Y:S05]  /*35c0*/  @!P0 BRA `(.L_x_104) ;  /* 0x0000000000108947 */ /* 0x000fea0003800000 */
[----:B------:R0:W1:Y:S02]  /*35d0*/  LDS R2, [R25] ;  /* 0x0000000019027984 */ /* 0x0000640000000800 */
.L_x_113:
[----:B------:R-:W1:Y:S02]  /*35e0*/  LDS R5, [R25+0x4] ;  /* 0x0000040019057984 */ /* 0x000e640000000800 */
[----:B-1----:R-:W-:-:S05]  /*35f0*/  FADD R2, R5, R2 ;  /* 0x0000000205027221 */ /* 0x002fca0000000000 */
[----:B------:R2:W-:Y:S02]  /*3600*/  STS [R25], R2 ;  /* 0x0000000219007388 */ /* 0x0005e40000000800 */
.L_x_104:
[----:B------:R-:W-:Y:S05]  /*3610*/  BSYNC.RECONVERGENT B0 ;  /* 0x0000000000007941 */ /* 0x000fea0003800200 */
.L_x_103:
[----:B0-----:R-:W0:Y:S01]  /*3620*/  S2R R5, SR_CgaCtaId ;  /* 0x0000000000057919 */ /* 0x001e220000008800 */
[----:B-12---:R-:W-:Y:S01]  /*3630*/  MOV R2, 0x400 ;  /* 0x0000040000027802 */ /* 0x006fe20000000f00 */
[----:B------:R-:W1:Y:S01]  /*3640*/  MUFU.RCP R4, R9 ;  /* 0x0000000900047308 */ /* 0x000e620000001000 */
[----:B------:R-:W-:Y:S02]  /*3650*/  BAR.SYNC.DEFER_BLOCKING 0x0 ;  /* 0x0000000000007b1d */ /* 0x000fe40000010000 */
[----:B0-----:R-:W-:-:S05]  /*3660*/  LEA R2, R5, R2, 0x18 ;  /* 0x0000000205027211 */ /* 0x001fca00078ec0ff */
[----:B------:R-:W-:Y:S02]  /*3670*/  IMAD R2, R3, 0x4, R2 ;  /* 0x0000000403027824 */ /* 0x000fe400078e0202 */
[----:B-1----:R-:W-:-:S04]  /*3680*/  FFMA R3, -R9, R4, 1 ;  /* 0x3f80000009037423 */ /* 0x002fc80000000104 */
[----:B------:R-:W-:Y:S01]  /*3690*/  FFMA R3, R4, R3, R4 ;  /* 0x0000000304037223 */ /* 0x000fe20000000004 */
[----:B------:R-:W0:Y:S02]  /*36a0*/  LDS R2, [R2] ;  /* 0x0000000002027984 */ /* 0x000e240000000800 */
[----:B0-----:R-:W0:Y:S01]  /*36b0*/  FCHK P0, R2, R9 ;  /* 0x0000000902007302 */ /* 0x001e220000000000 */
[----:B------:R-:W-:-:S04]  /*36c0*/  FFMA R4, R2, R3, RZ ;  /* 0x0000000302047223 */ /* 0x000fc800000000ff */
[----:B------:R-:W-:-:S04]  /*36d0*/  FFMA R5, -R9, R4, R2 ;  /* 0x0000000409057223 */ /* 0x000fc80000000102 */
[----:B------:R-:W-:Y:S01]  /*36e0*/  FFMA R8, R3, R5, R4 ;  /* 0x0000000503087223 */ /* 0x000fe20000000004 */
[----:B0-----:R-:W-:Y:S06]  /*36f0*/  @!P0 BRA `(.L_x_114) ;  /* 0x0000000000108947 */ /* 0x001fec0003800000 */
[----:B------:R-:W-:Y:S01]  /*3700*/  IMAD.MOV.U32 R5, RZ, RZ, R9 ;  /* 0x000000ffff057224 */ /* 0x000fe200078e0009 */
[----:B------:R-:W-:-:S07]  /*3710*/  MOV R4, 0x3730 ;  /* 0x0000373000047802 */ /* 0x000fce0000000f00 */
[----:B------:R-:W-:Y:S05]  /*3720*/  CALL.REL.NOINC `($__internal_1_$__cuda_sm3x_div_rn_noftz_f32_slowpath) ;  /* 0x0000000c006c7944 */ /* 0x000fea0003c00000 */
[----:B------:R-:W-:-:S07]  /*3730*/  IMAD.MOV.U32 R8, RZ, RZ, R2 ;  /* 0x000000ffff087224 */ /* 0x000fce00078e0002 */
.L_x_114:
[----:B------:R0:W-:Y:S01]  /*3740*/  STS [R25], R8 ;  /* 0x0000000819007388 */ /* 0x0001e20000000800 */
[----:B------:R-:W-:Y:S01]  /*3750*/  BAR.SYNC.DEFER_BLOCKING 0x0 ;  /* 0x0000000000007b1d */ /* 0x000fe20000010000 */
[----:B------:R-:W-:-:S05]  /*3760*/  IADD3 R4, P0, PT, R6, 0x2000000, RZ ;  /* 0x0200000006047810 */ /* 0x000fca0007f1e0ff */
[----:B------:R-:W-:Y:S01]  /*3770*/  IMAD.X R5, RZ, RZ, R7, P0 ;  /* 0x000000ffff057224 */ /* 0x000fe200000e0607 */
[----:B------:R-:W1:Y:S04]  /*3780*/  LDCU.64 UR12, c[0x0][0x388] ;  /* 0x00007100ff0c77ac */ /* 0x000e680008000a00 */
[----:B------:R-:W2:Y:S01]  /*3790*/  LDG.E R2, desc[UR10][R4.64+0x160000] ;  /* 0x1600000a04027981 */ /* 0x000ea2000c1e1900 */
[----:B------:R-:W-:Y:S01]  /*37a0*/  IMAD.MOV.U32 R9, RZ, RZ, 0x437c0000 ;  /* 0x437c0000ff097424 */ /* 0x000fe200078e00ff */
[----:B-1----:R-:W-:Y:S01]  /*37b0*/  UIMAD.WIDE.U32 UR4, UR7, 0x4, UR12 ;  /* 0x00000004070478a5 */ /* 0x002fe2000f8e000c */
[----:B------:R-:W-:-:S03]  /*37c0*/  IADD3 R6, P0, PT, R6, 0x1000000, RZ ;  /* 0x0100000006067810 */ /* 0x000fc60007f1e0ff */
[----:B------:R-:W-:Y:S02]  /*37d0*/  UIADD3 UR6, UP0, UPT, UR4, 0x3000000, URZ ;  /* 0x0300000004067890 */ /* 0x000fe4000ff1e0ff */
[----:B------:R-:W-:Y:S02]  /*37e0*/  IMAD.X R7, RZ, RZ, R7, P0 ;  /* 0x000000ffff077224 */ /* 0x000fe400000e0607 */
[----:B------:R-:W-:Y:S01]  /*37f0*/  UIADD3.X UR4, UPT, UPT, URZ, UR5, URZ, UP0, !UPT ;  /* 0x00000005ff047290 */ /* 0x000fe200087fe4ff */
[----:B--2---:R-:W-:Y:S01]  /*3800*/  FADD R3, RZ, -R2 ;  /* 0x80000002ff037221 */ /* 0x004fe20000000000 */
[----:B------:R-:W-:-:S03]  /*3810*/  IMAD.MOV.U32 R2, RZ, RZ, 0x3bbb989d ;  /* 0x3bbb989dff027424 */ /* 0x000fc600078e00ff */
[----:B------:R-:W-:-:S04]  /*3820*/  FMUL R3, R18, R3 ;  /* 0x0000000312037220 */ /* 0x000fc80000400000 */
[----:B------:R-:W-:-:S04]  /*3830*/  FFMA.SAT R2, R3, R2, 0.5 ;  /* 0x3f00000003027423 */ /* 0x000fc80000002002 */
[----:B------:R-:W-:-:S04]  /*3840*/  FFMA.RM R2, R2, R9, 12582913 ;  /* 0x4b40000102027423 */ /* 0x000fc80000004009 */
[C---:B------:R-:W-:Y:S01]  /*3850*/  FADD R10, R2.reuse, -12583039 ;  /* 0xcb40007f020a7421 */ /* 0x040fe20000000000 */
[----:B0-----:R-:W-:Y:S02]  /*3860*/  IMAD.SHL.U32 R8, R2, 0x800000, RZ ;  /* 0x0080000002087824 */ /* 0x001fe400078e00ff */
[----:B------:R-:W-:Y:S02]  /*3870*/  IMAD.U32 R2, RZ, RZ, UR6 ;  /* 0x00000006ff027e24 */ /* 0x000fe4000f8e00ff */
[----:B------:R-:W-:-:S04]  /*3880*/  FFMA R10, R3, 1.4426950216293334961, -R10 ;  /* 0x3fb8aa3b030a7823 */ /* 0x000fc8000000080a */
[----:B------:R-:W-:Y:S01]  /*3890*/  FFMA R10, R3, 1.925963033500011079e-08, R10 ;  /* 0x32a57060030a7823 */ /* 0x000fe2000000000a */
[----:B------:R-:W-:-:S03]  /*38a0*/  IMAD.U32 R3, RZ, RZ, UR4 ;  /* 0x00000004ff037e24 */ /* 0x000fc6000f8e00ff */
[----:B------:R-:W0:Y:S02]  /*38b0*/  MUFU.EX2 R9, R10 ;  /* 0x0000000a00097308 */ /* 0x000e240000000800 */
[----:B0-----:R-:W-:-:S05]  /*38c0*/  FMUL R9, R8, R9 ;  /* 0x0000000908097220 */ /* 0x001fca0000400000 */
[----:B------:R0:W-:Y:S04]  /*38d0*/  STG.E desc[UR10][R6.64+0xe0000], R9 ;  /* 0x0e00000906007986 */ /* 0x0001e8000c10190a */
[----:B------:R-:W2:Y:S04]  /*38e0*/  LDG.E R4, desc[UR10][R4.64+-0x6a0000] ;  /* 0x9600000a04047981 */ /* 0x000ea8000c1e1900 */
[----:B------:R-:W2:Y:S01]  /*38f0*/  LDG.E R11, desc[UR10][R2.64+-0x6a0000] ;  /* 0x9600000a020b7981 */ /* 0x000ea2000c1e1900 */
[----:B------:R-:W-:Y:S01]  /*3900*/  BSSY.RECONVERGENT B0, `(.L_x_115) ;  /* 0x0000015000007945 */ /* 0x000fe20003800200 */
[----:B--2---:R-:W-:-:S13]  /*3910*/  FSETP.GEU.AND P0, PT, R4, R11, PT ;  /* 0x0000000b0400720b */ /* 0x004fda0003f0e000 */
[----:B0-----:R-:W-:Y:S05]  /*3920*/  @P0 BRA `(.L_x_116) ;  /* 0x0000000000480947 */ /* 0x001fea0003800000 */
[----:B------:R-:W2:Y:S02]  /*3930*/  LDG.E R4, desc[UR10][R6.64+-0x7a0000] ;  /* 0x8600000a06047981 */ /* 0x000ea4000c1e1900 */
[----:B--2---:R-:W-:-:S13]  /*3940*/  ISETP.NE.AND P0, PT, R4, RZ, PT ;  /* 0x000000ff0400720c */ /* 0x004fda0003f05270 */
[----:B------:R-:W-:Y:S05]  /*3950*/  @!P0 BRA `(.L_x_116) ;  /* 0x00000000003c8947 */ /* 0x000fea0003800000 */
[----:B------:R-:W-:Y:S02]  /*3960*/  IMAD R8, R0, UR8, RZ ;  /* 0x0000000800087c24 */ /* 0x000fe4000f8e02ff */
[----:B------:R-:W-:-:S07]  /*3970*/  IMAD.MOV.U32 R9, RZ, RZ, RZ ;  /* 0x000000ffff097224 */ /* 0x000fce00078e00ff */
.L_x_117:
[----:B------:R-:W-:Y:S02]  /*3980*/  IMAD.IADD R11, R8, 0x1, R9 ;  /* 0x00000001080b7824 */ /* 0x000fe400078e0209 */
[----:B------:R-:W-:Y:S02]  /*3990*/  IMAD.U32 R4, RZ, RZ, UR12 ;  /* 0x0000000cff047e24 */ /* 0x000fe4000f8e00ff */
[----:B------:R-:W-:Y:S02]  /*39a0*/  IMAD.U32 R5, RZ, RZ, UR13 ;  /* 0x0000000dff057e24 */ /* 0x000fe4000f8e00ff */
[----:B------:R-:W-:-:S03]  /*39b0*/  IMAD.WIDE.U32 R4, R11, 0x4, R4 ;  /* 0x000000040b047825 */ /* 0x000fc600078e0004 */
[----:B------:R-:W-:-:S05]  /*39c0*/  IADD3 R4, P0, PT, R4, 0x1000000, RZ ;  /* 0x0100000004047810 */ /* 0x000fca0007f1e0ff */
[----:B------:R-:W-:-:S05]  /*39d0*/  IMAD.X R5, RZ, RZ, R5, P0 ;  /* 0x000000ffff057224 */ /* 0x000fca00000e0605 */
[----:B------:R-:W2:Y:S02]  /*39e0*/  LDG.E R11, desc[UR10][R4.64+-0x720000] ;  /* 0x8e00000a040b7981 */ /* 0x000ea4000c1e1900 */
[----:B--2---:R-:W-:-:S05]  /*39f0*/  FADD R11, R20, R11 ;  /* 0x0000000b140b7221 */ /* 0x004fca0000000000 */
[----:B------:R0:W-:Y:S04]  /*3a00*/  STG.E desc[UR10][R4.64+-0x720000], R11 ;  /* 0x8e00000b04007986 */ /* 0x0001e8000c10190a */
[----:B------:R-:W2:Y:S01]  /*3a10*/  LDG.E R10, desc[UR10][R6.64+-0x7a0000] ;  /* 0x8600000a060a7981 */ /* 0x000ea2000c1e1900 */
[----:B------:R-:W-:-:S05]  /*3a20*/  VIADD R9, R9, 0x1 ;  /* 0x0000000109097836 */ /* 0x000fca0000000000 */
[----:B--2---:R-:W-:-:S13]  /*3a30*/  ISETP.GE.U32.AND P0, PT, R9, R10, PT ;  /* 0x0000000a0900720c */ /* 0x004fda0003f06070 */
[----:B0-----:R-:W-:Y:S05]  /*3a40*/  @!P0 BRA `(.L_x_117) ;  /* 0xfffffffc00cc8947 */ /* 0x001fea000383ffff */
.L_x_116:
[----:B------:R-:W-:Y:S05]  /*3a50*/  BSYNC.RECONVERGENT B0 ;  /* 0x0000000000007941 */ /* 0x000fea0003800200 */
.L_x_115:
[----:B------:R-:W0:Y:S01]  /*3a60*/  I2F.U32.RP R4, UR15 ;  /* 0x0000000f00047d06 */ /* 0x000e220008209000 */
[----:B------:R-:W-:Y:S01]  /*3a70*/  UIADD3 UR6, UPT, UPT, URZ, -UR15, URZ ;  /* 0x8000000fff067290 */ /* 0x000fe2000fffe0ff */
[----:B------:R-:W-:Y:S01]  /*3a80*/  UMOV UR4, URZ ;  /* 0x000000ff00047c82 */ /* 0x000fe20008000000 */
[----:B------:R-:W-:-:S05]  /*3a90*/  UISETP.NE.U32.AND UP1, UPT, UR15, URZ, UPT ;  /* 0x000000ff0f00728c */ /* 0x000fca000bf25070 */
[----:B0-----:R-:W0:Y:S02]  /*3aa0*/  MUFU.RCP R4, R4 ;  /* 0x0000000400047308 */ /* 0x001e240000001000 */
[----:B0-----:R-:W-:-:S06]  /*3ab0*/  VIADD R5, R4, 0xffffffe ;  /* 0x0ffffffe04057836 */ /* 0x001fcc0000000000 */
[----:B------:R-:W0:Y:S02]  /*3ac0*/  F2I.FTZ.U32.TRUNC.NTZ R5, R5 ;  /* 0x0000000500057305 */ /* 0x000e24000021f000 */
[----:B0-----:R-:W-:-:S13]  /*3ad0*/  R2UR UR5, R5 ;  /* 0x00000000050572ca */ /* 0x001fda00000e0000 */
[----:B------:R-:W-:-:S04]  /*3ae0*/  UIMAD UR6, UR6, UR5, URZ ;  /* 0x00000005060672a4 */ /* 0x000fc8000f8e02ff */
[----:B------:R-:W-:-:S04]  /*3af0*/  UIMAD.WIDE.U32 UR4, UR5, UR6, UR4 ;  /* 0x00000006050472a5 */ /* 0x000fc8000f8e0004 */
[----:B------:R-:W-:-:S04]  /*3b00*/  UIMAD.WIDE.U32 UR4, UR5, UR14, URZ ;  /* 0x0000000e050472a5 */ /* 0x000fc8000f8e00ff */
[----:B------:R-:W-:-:S04]  /*3b10*/  UIADD3 UR5, UPT, UPT, -UR5, URZ, URZ ;  /* 0x000000ff05057290 */ /* 0x000fc8000fffe1ff */
[----:B------:R-:W-:-:S04]  /*3b20*/  UIMAD UR4, UR15, UR5, UR14 ;  /* 0x000000050f0472a4 */ /* 0x000fc8000f8e020e */
[----:B------:R-:W-:-:S11]  /*3b30*/  UISETP.GE.U32.AND UP0, UPT, UR4, UR15, UPT ;  /* 0x0000000f0400728c */ /* 0x000fd6000bf06070 */
[----:B------:R-:W-:-:S04]  /*3b40*/  @UP0 UIADD3 UR4, UPT, UPT, -UR15, UR4, URZ ;  /* 0x000000040f040290 */ /* 0x000fc8000fffe1ff */
[----:B------:R-:W-:-:S11]  /*3b50*/  UISETP.GE.U32.AND UP0, UPT, UR4, UR15, UPT ;  /* 0x0000000f0400728c */ /* 0x000fd6000bf06070 */
[----:B------:R-:W-:Y:S02]  /*3b60*/  @UP0 UIADD3 UR4, UPT, UPT, -UR15, UR4, URZ ;  /* 0x000000040f040290 */ /* 0x000fe4000fffe1ff */
[----:B------:R-:W-:-:S06]  /*3b70*/  @!UP1 ULOP3.LUT UR4, URZ, UR15, URZ, 0x33, !UPT ;  /* 0x0000000fff049292 */ /* 0x000fcc000f8e33ff */
[----:B------:R-:W-:-:S13]  /*3b80*/  ISETP.NE.AND P0, PT, RZ, UR4, PT ;  /* 0x00000004ff007c0c */ /* 0x000fda000bf05270 */
[----:B------:R-:W-:Y:S05]  /*3b90*/  @P0 EXIT ;  /* 0x000000000000094d */ /* 0x000fea0003800000 */
[----:B------:R-:W-:Y:S01]  /*3ba0*/  UISETP.NE.AND UP0, UPT, UR9, URZ, UPT ;  /* 0x000000ff0900728c */ /* 0x000fe2000bf05270 */
[----:B------:R-:W-:-:S08]  /*3bb0*/  IMAD.MOV.U32 R16, RZ, RZ, RZ ;  /* 0x000000ffff107224 */ /* 0x000fd000078e00ff */
[----:B------:R-:W-:Y:S05]  /*3bc0*/  BRA.U !UP0, `(.L_x_118) ;  /* 0x0000000908307547 */ /* 0x000fea000b800000 */
[----:B------:R-:W-:Y:S01]  /*3bd0*/  UISETP.GE.U32.AND UP1, UPT, UR9, 0x10, UPT ;  /* 0x000000100900788c */ /* 0x000fe2000bf26070 */
[----:B------:R-:W-:Y:S01]  /*3be0*/  IMAD.MOV.U32 R16, RZ, RZ, RZ ;  /* 0x000000ffff107224 */ /* 0x000fe200078e00ff */
[----:B------:R-:W-:Y:S01]  /*3bf0*/  ULOP3.LUT UR8, UR9, 0xf, URZ, 0xc0, !UPT ;  /* 0x0000000f09087892 */ /* 0x000fe2000f8ec0ff */
[----:B------:R-:W-:-:S03]  /*3c00*/  UMOV UR4, URZ ;  /* 0x000000ff00047c82 */ /* 0x000fc60008000000 */
[----:B------:R-:W-:-:S03]  /*3c10*/  UISETP.NE.AND UP0, UPT, UR8, URZ, UPT ;  /* 0x000000ff0800728c */ /* 0x000fc6000bf05270 */
[----:B------:R-:W-:Y:S08]  /*3c20*/  BRA.U !UP1, `(.L_x_119) ;  /* 0x0000000109f47547 */ /* 0x000ff0000b800000 */
[----:B------:R-:W0:Y:S01]  /*3c30*/  LDCU.64 UR6, c[0x0][0x388] ;  /* 0x00007100ff0677ac */ /* 0x000e220008000a00 */
[----:B------:R-:W-:Y:S01]  /*3c40*/  IMAD.MOV.U32 R16, RZ, RZ, RZ ;  /* 0x000000ffff107224 */ /* 0x000fe200078e00ff */
[----:B------:R-:W-:Y:S02]  /*3c50*/  ULOP3.LUT UR4, UR9, 0xfffffff0, URZ, 0xc0, !UPT ;  /* 0xfffffff009047892 */ /* 0x000fe4000f8ec0ff */
[----:B0-----:R-:W-:-:S04]  /*3c60*/  UIADD3 UR5, UP1, UPT, UR6, 0x196003c, URZ ;  /* 0x0196003c06057890 */ /* 0x001fc8000ff3e0ff */
[----:B------:R-:W-:Y:S02]  /*3c70*/  UIADD3.X UR6, UPT, UPT, URZ, UR7, URZ, UP1, !UPT ;  /* 0x00000007ff067290 */ /* 0x000fe40008ffe4ff */
[----:B------:R-:W-:Y:S01]  /*3c80*/  IMAD.U32 R4, RZ, RZ, UR5 ;  /* 0x00000005ff047e24 */ /* 0x000fe2000f8e00ff */
[----:B------:R-:W-:-:S03]  /*3c90*/  UIADD3 UR7, UPT, UPT, -UR4, URZ, URZ ;  /* 0x000000ff04077290 */ /* 0x000fc6000fffe1ff */
[----:B------:R-:W-:-:S09]  /*3ca0*/  IMAD.U32 R5, RZ, RZ, UR6 ;  /* 0x00000006ff057e24 */ /* 0x000fd2000f8e00ff */
.L_x_120:
[----:B------:R-:W2:Y:S04]  /*3cb0*/  LDG.E R15, desc[UR10][R4.64+-0x3c] ;  /* 0xffffc40a040f7981 */ /* 0x000ea8000c1e1900 */
[----:B------:R-:W3:Y:S04]  /*3cc0*/  LDG.E R18, desc[UR10][R4.64+-0x38] ;  /* 0xffffc80a04127981 */ /* 0x000ee8000c1e1900 */
[----:B------:R-:W4:Y:S04]  /*3cd0*/  LDG.E R20, desc[UR10][R4.64+-0x34] ;  /* 0xffffcc0a04147981 */ /* 0x000f28000c1e1900 */
[----:B------:R-:W5:Y:S04]  /*3ce0*/  LDG.E R22, desc[UR10][R4.64+-0x30] ;  /* 0xffffd00a04167981 */ /* 0x000f68000c1e1900 */
        /* <DEDUP_REMOVED lines=11> */
[----:B------:R0:W5:Y:S01]  /*3da0*/  LDG.E R6, desc[UR10][R4.64] ;  /* 0x0000000a04067981 */ /* 0x000162000c1e1900 */
[----:B------:R-:W-:-:S04]  /*3db0*/  UIADD3 UR7, UPT, UPT, UR7, 0x10, URZ ;  /* 0x0000001007077890 */ /* 0x000fc8000fffe0ff */
[----:B------:R-:W-:Y:S01]  /*3dc0*/  UISETP.NE.AND UP1, UPT, UR7, URZ, UPT ;  /* 0x000000ff0700728c */ /* 0x000fe2000bf25270 */
[----:B0-----:R-:W-:-:S05]  /*3dd0*/  IADD3 R4, P1, PT, R4, 0x40, RZ ;  /* 0x0000004004047810 */ /* 0x001fca0007f3e0ff */
[----:B------:R-:W-:Y:S01]  /*3de0*/  IMAD.X R5, RZ, RZ, R5, P1 ;  /* 0x000000ffff057224 */ /* 0x000fe200008e0605 */
[----:B--2---:R-:W-:-:S04]  /*3df0*/  FSETP.GT.AND P0, PT, R15, R16, PT ;  /* 0x000000100f00720b */ /* 0x004fc80003f04000 */
[----:B------:R-:W-:-:S04]  /*3e00*/  FSEL R15, R15, R16, P0 ;  /* 0x000000100f0f7208 */ /* 0x000fc80000000000 */
[----:B---3--:R-:W-:-:S04]  /*3e10*/  FSETP.GT.AND P0, PT, R18, R15, PT ;  /* 0x0000000f1200720b */ /* 0x008fc80003f04000 */
[----:B------:R-:W-:-:S04]  /*3e20*/  FSEL R15, R18, R15, P0 ;  /* 0x0000000f120f7208 */ /* 0x000fc80000000000 */
[----:B----4-:R-:W-:-:S04]  /*3e30*/  FSETP.GT.AND P0, PT, R20, R15, PT ;  /* 0x0000000f1400720b */ /* 0x010fc80003f04000 */
[----:B------:R-:W-:-:S04]  /*3e40*/  FSEL R15, R20, R15, P0 ;  /* 0x0000000f140f7208 */ /* 0x000fc80000000000 */
[----:B-----5:R-:W-:-:S04]  /*3e50*/  FSETP.GT.AND P0, PT, R22, R15, PT ;  /* 0x0000000f1600720b */ /* 0x020fc80003f04000 */
[----:B------:R-:W-:-:S04]  /*3e60*/  FSEL R15, R22, R15, P0 ;  /* 0x0000000f160f7208 */ /* 0x000fc80000000000 */
[----:B------:R-:W-:-:S04]  /*3e70*/  FSETP.GT.AND P0, PT, R24, R15, PT ;  /* 0x0000000f1800720b */ /* 0x000fc80003f04000 */
        /* <DEDUP_REMOVED lines=22> */
[----:B------:R-:W-:Y:S01]  /*3fe0*/  FSEL R16, R6, R7, P0 ;  /* 0x0000000706107208 */ /* 0x000fe20000000000 */
[----:B------:R-:W-:Y:S08]  /*3ff0*/  BRA.U UP1, `(.L_x_120) ;  /* 0xfffffffd012c7547 */ /* 0x000ff0000b83ffff */
.L_x_119:
[----:B------:R-:W-:Y:S05]  /*4000*/  BRA.U !UP0, `(.L_x_118) ;  /* 0x0000000508207547 */ /* 0x000fea000b800000 */
[----:B------:R-:W-:Y:S02]  /*4010*/  UISETP.GE.U32.AND UP1, UPT, UR8, 0x8, UPT ;  /* 0x000000080800788c */ /* 0x000fe4000bf26070 */
[----:B------:R-:W-:-:S04]  /*4020*/  ULOP3.LUT UR5, UR9, 0x7, URZ, 0xc0, !UPT ;  /* 0x0000000709057892 */ /* 0x000fc8000f8ec0ff */
[----:B------:R-:W-:-:S03]  /*4030*/  UISETP.NE.AND UP0, UPT, UR5, URZ, UPT ;  /* 0x000000ff0500728c */ /* 0x000fc6000bf05270 */
[----:B------:R-:W-:Y:S08]  /*4040*/  BRA.U !UP1, `(.L_x_121) ;  /* 0x0000000109787547 */ /* 0x000ff0000b800000 */
[----:B------:R-:W-:-:S04]  /*4050*/  UIMAD.WIDE.U32 UR6, UR4, 0x4, UR12 ;  /* 0x00000004040678a5 */ /* 0x000fc8000f8e000c */
[----:B------:R-:W-:-:S04]  /*4060*/  UIADD3 UR8, UP1, UPT, UR6, 0x2000000, URZ ;  /* 0x0200000006087890 */ /* 0x000fc8000ff3e0ff */
[----:B------:R-:W-:Y:S02]  /*4070*/  UIADD3.X UR6, UPT, UPT, URZ, UR7, URZ, UP1, !UPT ;  /* 0x00000007ff067290 */ /* 0x000fe40008ffe4ff */
[----:B------:R-:W-:-:S04]  /*4080*/  IMAD.U32 R4, RZ, RZ, UR8 ;  /* 0x00000008ff047e24 */ /* 0x000fc8000f8e00ff */
[----:B------:R-:W-:-:S05]  /*4090*/  IMAD.U32 R5, RZ, RZ, UR6 ;  /* 0x00000006ff057e24 */ /* 0x000fca000f8e00ff */
[----:B------:R-:W2:Y:S04]  /*40a0*/  LDG.E R7, desc[UR10][R4.64+-0x6a0000] ;  /* 0x9600000a04077981 */ /* 0x000ea8000c1e1900 */
[----:B------:R-:W3:Y:S04]  /*40b0*/  LDG.E R6, desc[UR10][R4.64+-0x69fffc] ;  /* 0x9600040a04067981 */ /* 0x000ee8000c1e1900 */
[----:B------:R-:W4:Y:S04]  /*40c0*/  LDG.E R9, desc[UR10][R4.64+-0x69fff8] ;  /* 0x9600080a04097981 */ /* 0x000f28000c1e1900 */
[----:B------:R-:W5:Y:S04]  /*40d0*/  LDG.E R11, desc[UR10][R4.64+-0x69fff4] ;  /* 0x96000c0a040b7981 */ /* 0x000f68000c1e1900 */
[----:B------:R-:W5:Y:S04]  /*40e0*/  LDG.E R13, desc[UR10][R4.64+-0x69fff0] ;  /* 0x9600100a040d7981 */ /* 0x000f68000c1e1900 */
[----:B------:R-:W5:Y:S04]  /*40f0*/  LDG.E R15, desc[UR10][R4.64+-0x69ffec] ;  /* 0x9600140a040f7981 */ /* 0x000f68000c1e1900 */
[----:B------:R-:W5:Y:S04]  /*4100*/  LDG.E R17, desc[UR10][R4.64+-0x69ffe8] ;  /* 0x9600180a04117981 */ /* 0x000f68000c1e1900 */
[----:B------:R-:W5:Y:S01]  /*4110*/  LDG.E R21, desc[UR10][R4.64+-0x69ffe4] ;  /* 0x96001c0a04157981 */ /* 0x000f62000c1e1900 */
[----:B------:R-:W-:Y:S01]  /*4120*/  UIADD3 UR4, UPT, UPT, UR4, 0x8, URZ ;  /* 0x0000000804047890 */ /* 0x000fe2000fffe0ff */
        /* <DEDUP_REMOVED lines=15> */
[----:B------:R-:W-:-:S09]  /*4220*/  FSEL R16, R21, R6, P0 ;  /* 0x0000000615107208 */ /* 0x000fd20000000000 */
.L_x_121:
        /* <DEDUP_REMOVED lines=22> */
[----:B------:R-:W-:-:S09]  /*4390*/  FSEL R16, R11, R6, P0 ;  /* 0x000000060b107208 */ /* 0x000fd20000000000 */
.L_x_122:
[----:B------:R-:W-:Y:S05]  /*43a0*/  BRA.U !UP0, `(.L_x_118) ;  /* 0x0000000108387547 */ /* 0x000fea000b800000 */
[----:B------:R-:W-:Y:S02]  /*43b0*/  UIMAD.WIDE.U32 UR4, UR4, 0x4, UR12 ;  /* 0x00000004040478a5 */ /* 0x000fe4000f8e000c */
[----:B------:R-:W-:Y:S02]  /*43c0*/  UIADD3 UR8, UPT, UPT, -UR8, URZ, URZ ;  /* 0x000000ff08087290 */ /* 0x000fe4000fffe1ff */
[----:B------:R-:W-:-:S04]  /*43d0*/  UIADD3 UR6, UP0, UPT, UR4, 0x1960000, URZ ;  /* 0x0196000004067890 */ /* 0x000fc8000ff1e0ff */
[----:B------:R-:W-:-:S12]  /*43e0*/  UIADD3.X UR4, UPT, UPT, URZ, UR5, URZ, UP0, !UPT ;  /* 0x00000005ff047290 */ /* 0x000fd800087fe4ff */
.L_x_123:
[----:B------:R-:W-:Y:S02]  /*43f0*/  IMAD.U32 R5, RZ, RZ, UR4 ;  /* 0x00000004ff057e24 */ /* 0x000fe4000f8e00ff */
[----:B------:R-:W-:-:S05]  /*4400*/  IMAD.U32 R4, RZ, RZ, UR6 ;  /* 0x00000006ff047e24 */ /* 0x000fca000f8e00ff */
[----:B------:R-:W2:Y:S01]  /*4410*/  LDG.E R5, desc[UR10][R4.64] ;  /* 0x0000000a04057981 */ /* 0x000ea2000c1e1900 */
[----:B------:R-:W-:Y:S02]  /*4420*/  UIADD3 UR6, UP0, UPT, UR6, 0x4, URZ ;  /* 0x0000000406067890 */ /* 0x000fe4000ff1e0ff */
[----:B------:R-:W-:Y:S02]  /*4430*/  UIADD3 UR8, UPT, UPT, UR8, 0x1, URZ ;  /* 0x0000000108087890 */ /* 0x000fe4000fffe0ff */
[----:B------:R-:W-:Y:S02]  /*4440*/  UIADD3.X UR4, UPT, UPT, URZ, UR4, URZ, UP0, !UPT ;  /* 0x00000004ff047290 */ /* 0x000fe400087fe4ff */
[----:B------:R-:W-:Y:S01]  /*4450*/  UISETP.NE.AND UP0, UPT, UR8, URZ, UPT ;  /* 0x000000ff0800728c */ /* 0x000fe2000bf05270 */
[----:B--2---:R-:W-:-:S04]  /*4460*/  FSETP.GT.AND P0, PT, R5, R16, PT ;  /* 0x000000100500720b */ /* 0x004fc80003f04000 */
[----:B------:R-:W-:-:S04]  /*4470*/  FSEL R16, R5, R16, P0 ;  /* 0x0000001005107208 */ /* 0x000fc80000000000 */
[----:B------:R-:W-:Y:S05]  /*4480*/  BRA.U UP0, `(.L_x_123) ;  /* 0xfffffffd00d87547 */ /* 0x000fea000b83ffff */
.L_x_118:
[----:B------:R-:W-:-:S13]  /*4490*/  ISETP.NE.AND P0, PT, R0, RZ, PT ;  /* 0x000000ff0000720c */ /* 0x000fda0003f05270 */
[----:B------:R-:W-:Y:S05]  /*44a0*/  @P0 EXIT ;  /* 0x000000000000094d */ /* 0x000fea0003800000 */
[----:B------:R-:W-:-:S05]  /*44b0*/  FMUL R19, R19, R16 ;  /* 0x0000001013137220 */ /* 0x000fca0000400000 */
[----:B------:R-:W-:Y:S01]  /*44c0*/  STG.E desc[UR10][R2.64+-0x6a0000], R19 ;  /* 0x9600001302007986 */ /* 0x000fe2000c10190a */
[----:B------:R-:W-:Y:S05]  /*44d0*/  EXIT ;  /* 0x000000000000794d */ /* 0x000fea0003800000 */
        .weak           $__internal_1_$__cuda_sm3x_div_rn_noftz_f32_slowpath
        .type           $__internal_1_$__cuda_sm3x_div_rn_noftz_f32_slowpath,@function
        .size           $__internal_1_$__cuda_sm3x_div_rn_noftz_f32_slowpath,(.L_x_137 - $__internal_1_$__cuda_sm3x_div_rn_noftz_f32_slowpath)
$__internal_1_$__cuda_sm3x_div_rn_noftz_f32_slowpath:
[--C-:B------:R-:W-:Y:S01]  /*44e0*/  SHF.R.U32.HI R8, RZ, 0x17, R5.reuse ;  /* 0x00000017ff087819 */ /* 0x100fe20000011605 */
[----:B------:R-:W-:Y:S01]  /*44f0*/  BSSY.RECONVERGENT B1, `(.L_x_124) ;  /* 0x0000063000017945 */ /* 0x000fe20003800200 */
        /* <DEDUP_REMOVED lines=33> */
.L_x_125:
[----:B------:R-:W-:Y:S01]  /*4710*/  LEA R14, R8, 0xc0800000, 0x17 ;  /* 0xc0800000080e7811 */ /* 0x000fe200078eb8ff */
[----:B------:R-:W-:Y:S01]  /*4720*/  VIADD R21, R21, 0xffffff81 ;  /* 0xffffff8115157836 */ /* 0x000fe20000000000 */
[----:B------:R-:W-:Y:S03]  /*4730*/  BSSY.RECONVERGENT B2, `(.L_x_130) ;  /* 0x0000035000027945 */ /* 0x000fe60003800200 */
        /* <DEDUP_REMOVED lines=26> */
[CCC-:B------:R-:W-:Y:S01]  /*48e0*/  FFMA.RZ R8, R15.reuse, R17.reuse, R14.reuse ;  /* 0x000000110f087223 */ /* 0x1c0fe2000000c00e */
[C---:B------:R-:W-:Y:S02]  /*48f0*/  ISETP.NE.AND P2, PT, R16.reuse, RZ, PT ;  /* 0x000000ff1000720c */ /* 0x040fe40003f45270 */
[----:B------:R-:W-:Y:S02]  /*4900*/  ISETP.NE.AND P1, PT, R16, RZ, PT ;  /* 0x000000ff1000720c */ /* 0x000fe40003f25270 */
[----:B------:R-:W-:Y:S01]  /*4910*/  LOP3.LUT R12, R8, 0x7fffff, RZ, 0xc0, !PT ;  /* 0x007fffff080c7812 */ /* 0x000fe200078ec0ff */
[CCC-:B------:R-:W-:Y:S01]  /*4920*/  FFMA.RP R8, R15.reuse, R17.reuse, R14.reuse ;  /* 0x000000110f087223 */ /* 0x1c0fe2000000800e */
[----:B------:R-:W-:Y:S01]  /*4930*/  FFMA.RM R15, R15, R17, R14 ;  /* 0x000000110f0f7223 */ /* 0x000fe2000000400e */
[----:B------:R-:W-:Y:S01]  /*4940*/  VIADD R17, R16, 0x20 ;  /* 0x0000002010117836 */ /* 0x000fe20000000000 */
[----:B------:R-:W-:Y:S01]  /*4950*/  LOP3.LUT R12, R12, 0x800000, RZ, 0xfc, !PT ;  /* 0x008000000c0c7812 */ /* 0x000fe200078efcff */
[----:B------:R-:W-:-:S02]  /*4960*/  IMAD.MOV R14, RZ, RZ, -R16 ;  /* 0x000000ffff0e7224 */ /* 0x000fc400078e0a10 */
        /* <DEDUP_REMOVED lines=13> */
.L_x_132:
[----:B------:R-:W-:-:S04]  /*4a40*/  LOP3.LUT R2, R2, 0x80000000, RZ, 0xc0, !PT ;  /* 0x8000000002027812 */ /* 0x000fc800078ec0ff */
[----:B------:R-:W-:Y:S01]  /*4a50*/  LOP3.LUT R2, R2, 0x7f800000, RZ, 0xfc, !PT ;  /* 0x7f80000002027812 */ /* 0x000fe200078efcff */
[----:B------:R-:W-:Y:S06]  /*4a60*/  BRA `(.L_x_133) ;  /* 0x0000000000047947 */ /* 0x000fec0003800000 */
.L_x_131:
[----:B------:R-:W-:-:S07]  /*4a70*/  IMAD R2, R21, 0x800000, R2 ;  /* 0x0080000015027824 */ /* 0x000fce00078e0202 */
.L_x_133:
[----:B------:R-:W-:Y:S05]  /*4a80*/  BSYNC.RECONVERGENT B2 ;  /* 0x0000000000027941 */ /* 0x000fea0003800200 */
.L_x_130:
[----:B------:R-:W-:Y:S05]  /*4a90*/  BRA `(.L_x_134) ;  /* 0x0000000000207947 */ /* 0x000fea0003800000 */
.L_x_129:
[----:B------:R-:W-:-:S04]  /*4aa0*/  LOP3.LUT R2, R15, 0x80000000, R2, 0x48, !PT ;  /* 0x800000000f027812 */ /* 0x000fc800078e4802 */
[----:B------:R-:W-:Y:S01]  /*4ab0*/  LOP3.LUT R2, R2, 0x7f800000, RZ, 0xfc, !PT ;  /* 0x7f80000002027812 */ /* 0x000fe200078efcff */
[----:B------:R-:W-:Y:S06]  /*4ac0*/  BRA `(.L_x_134) ;  /* 0x0000000000147947 */ /* 0x000fec0003800000 */
.L_x_128:
[----:B------:R-:W-:Y:S01]  /*4ad0*/  LOP3.LUT R2, R15, 0x80000000, R2, 0x48, !PT ;  /* 0x800000000f027812 */ /* 0x000fe200078e4802 */
[----:B------:R-:W-:Y:S06]  /*4ae0*/  BRA `(.L_x_134) ;  /* 0x00000000000c7947 */ /* 0x000fec0003800000 */
.L_x_127:
[----:B------:R-:W0:Y:S01]  /*4af0*/  MUFU.RSQ R2, -QNAN ;  /* 0xffc0000000027908 */ /* 0x000e220000001400 */
[----:B------:R-:W-:Y:S05]  /*4b00*/  BRA `(.L_x_134) ;  /* 0x0000000000047947 */ /* 0x000fea0003800000 */
.L_x_126:
[----:B------:R-:W-:-:S07]  /*4b10*/  FADD.FTZ R2, R2, R5 ;  /* 0x0000000502027221 */ /* 0x000fce0000010000 */
.L_x_134:
[----:B------:R-:W-:Y:S05]  /*4b20*/  BSYNC.RECONVERGENT B1 ;  /* 0x0000000000017941 */ /* 0x000fea0003800200 */
.L_x_124:
[----:B------:R-:W-:Y:S02]  /*4b30*/  IMAD.MOV.U32 R14, RZ, RZ, R4 ;  /* 0x000000ffff0e7224 */ /* 0x000fe400078e0004 */
[----:B------:R-:W-:-:S04]  /*4b40*/  IMAD.MOV.U32 R15, RZ, RZ, 0x0 ;  /* 0x00000000ff0f7424 */ /* 0x000fc800078e00ff */
[----:B0-----:R-:W-:Y:S05]  /*4b50*/  RET.REL.NODEC R14 `(_Z7computeP4argsPv) ;  /* 0xffffffb40e287950 */ /* 0x001fea0003c3ffff */
.L_x_135:
        /* <DEDUP_REMOVED lines=10> */
.L_x_137:


//--------------------- .nv.shared._Z23averageActivity_wrapperPbPf --------------------------
	.section	.nv.shared._Z23averageActivity_wrapperPbPf,"aw",@nobits
	.sectionflags	@""
	.align	16
	.zero		1024


//--------------------- .nv.shared.reserved.0     --------------------------
	.section	.nv.shared.reserved.0,"aw",@nobits
	.weak		__nv_reservedSMEM_offset_0_alias
	.size		__nv_reservedSMEM_offset_0_alias, 0, 64
	.other		__nv_reservedSMEM_offset_0_alias,@"STO_CUDA_RESERVED_SHARED STV_DEFAULT"
__nv_reservedSMEM_offset_0_alias:
	.zero		0
	.zero		64


//--------------------- .nv.shared._Z21adaptSynapses_wrapperPbPjPfffS_jjj --------------------------
	.section	.nv.shared._Z21adaptSynapses_wrapperPbPjPfffS_jjj,"aw",@nobits
	.sectionflags	@""
	.align	16
	.zero		1024


//--------------------- .nv.shared._Z22inhibitColumns_wrapperPjPbfj --------------------------
	.section	.nv.shared._Z22inhibitColumns_wrapperPjPbfj,"aw",@nobits
	.sectionflags	@""
	.align	16
	.zero		1024


//--------------------- .nv.shared._Z24calculateOverlap_wrapperPbPjPfS1_S0_fjjS0_j --------------------------
	.section	.nv.shared._Z24calculateOverlap_wrapperPbPjPfS1_S0_fjjS0_j,"aw",@nobits
	.sectionflags	@""
	.align	16
	.zero		1024


//--------------------- .nv.shared._Z7computeP4argsPv --------------------------
	.section	.nv.shared._Z7computeP4argsPv,"aw",@nobits
	.sectionflags	@""
	.align	16
	.zero		1024


//--------------------- .nv.constant0._Z23averageActivity_wrapperPbPf --------------------------
	.section	.nv.constant0._Z23averageActivity_wrapperPbPf,"a",@progbits
	.sectionflags	@""
	.align	4
.nv.constant0._Z23averageActivity_wrapperPbPf:
	.zero		912


//--------------------- .nv.constant0._Z21adaptSynapses_wrapperPbPjPfffS_jjj --------------------------
	.section	.nv.constant0._Z21adaptSynapses_wrapperPbPjPfffS_jjj,"a",@progbits
	.sectionflags	@""
	.align	4
.nv.constant0._Z21adaptSynapses_wrapperPbPjPfffS_jjj:
	.zero		948


//--------------------- .nv.constant0._Z22inhibitColumns_wrapperPjPbfj --------------------------
	.section	.nv.constant0._Z22inhibitColumns_wrapperPjPbfj,"a",@progbits
	.sectionflags	@""
	.align	4
.nv.constant0._Z22inhibitColumns_wrapperPjPbfj:
	.zero		920


//--------------------- .nv.constant0._Z24calculateOverlap_wrapperPbPjPfS1_S0_fjjS0_j --------------------------
	.section	.nv.constant0._Z24calculateOverlap_wrapperPbPjPfS1_S0_fjjS0_j,"a",@progbits
	.sectionflags	@""
	.align	4
.nv.constant0._Z24calculateOverlap_wrapperPbPjPfS1_S0_fjjS0_j:
	.zero		964


//--------------------- .nv.constant0._Z7computeP4argsPv --------------------------
	.section	.nv.constant0._Z7computeP4argsPv,"a",@progbits
	.sectionflags	@""
	.align	4
.nv.constant0._Z7computeP4argsPv:
	.zero		912


//--------------------- SYMBOLS --------------------------

	.type		.nv.reservedSmem.offset0,@object
	.size		.nv.reservedSmem.offset0,0x4
	.type		.nv.reservedSmem.cap,@object
	.size		.nv.reservedSmem.cap,0x4
